//
// Generated by NVIDIA NVVM Compiler
//
// Compiler Build ID: CL-36424714
// Cuda compilation tools, release 13.0, V13.0.88
// Based on NVVM 20.0.0
//

.version 9.0
.target sm_100
.address_size 64

	// .globl	_Z17init_QRNG_no_loopP18curandStateSobol32PA32_jj
.global .align 4 .b8 precalc_xorwow_matrix[102400];
.global .align 4 .b8 precalc_xorwow_offset_matrix[102400];
.global .align 4 .b8 mrg32k3aM1[2304];
.global .align 4 .b8 mrg32k3aM2[2304];
.global .align 4 .b8 mrg32k3aM1SubSeq[2016];
.global .align 4 .b8 mrg32k3aM2SubSeq[2016];
.global .align 4 .b8 mrg32k3aM1Seq[2304];
.global .align 4 .b8 mrg32k3aM2Seq[2304];
.const .align 8 .b8 __cr_lgamma_table[72];

.visible .entry _Z17init_QRNG_no_loopP18curandStateSobol32PA32_jj(
	.param .u64 .ptr .align 1 _Z17init_QRNG_no_loopP18curandStateSobol32PA32_jj_param_0,
	.param .u64 .ptr .align 1 _Z17init_QRNG_no_loopP18curandStateSobol32PA32_jj_param_1,
	.param .u32 _Z17init_QRNG_no_loopP18curandStateSobol32PA32_jj_param_2
)
{
	.reg .pred 	%p<67>;
	.reg .b32 	%r<413>;
	.reg .b64 	%rd<15>;

	ld.param.u64 	%rd8, [_Z17init_QRNG_no_loopP18curandStateSobol32PA32_jj_param_0];
	ld.param.u64 	%rd9, [_Z17init_QRNG_no_loopP18curandStateSobol32PA32_jj_param_1];
	ld.param.u32 	%r38, [_Z17init_QRNG_no_loopP18curandStateSobol32PA32_jj_param_2];
	cvta.to.global.u64 	%rd1, %rd9;
	cvta.to.global.u64 	%rd2, %rd8;
	mov.u32 	%r39, %tid.x;
	mov.u32 	%r40, %ctaid.x;
	mov.u32 	%r41, %ntid.x;
	mad.lo.s32 	%r1, %r40, %r41, %r39;
	setp.ge.u32 	%p1, %r1, %r38;
	@%p1 bra 	$L__BB0_7;
	add.s32 	%r2, %r1, 2;
	mul.wide.u32 	%rd10, %r1, 140;
	add.s64 	%rd3, %rd2, %rd10;
	mov.b32 	%r42, 0;
	st.global.u32 	[%rd3], %r42;
	st.global.u32 	[%rd3+8], %r42;
	ld.global.u32 	%r43, [%rd1];
	st.global.u32 	[%rd3+12], %r43;
	ld.global.u32 	%r44, [%rd1+4];
	st.global.u32 	[%rd3+16], %r44;
	ld.global.u32 	%r45, [%rd1+8];
	st.global.u32 	[%rd3+20], %r45;
	ld.global.u32 	%r46, [%rd1+12];
	st.global.u32 	[%rd3+24], %r46;
	ld.global.u32 	%r47, [%rd1+16];
	st.global.u32 	[%rd3+28], %r47;
	ld.global.u32 	%r48, [%rd1+20];
	st.global.u32 	[%rd3+32], %r48;
	ld.global.u32 	%r49, [%rd1+24];
	st.global.u32 	[%rd3+36], %r49;
	ld.global.u32 	%r50, [%rd1+28];
	st.global.u32 	[%rd3+40], %r50;
	ld.global.u32 	%r51, [%rd1+32];
	st.global.u32 	[%rd3+44], %r51;
	ld.global.u32 	%r52, [%rd1+36];
	st.global.u32 	[%rd3+48], %r52;
	ld.global.u32 	%r53, [%rd1+40];
	st.global.u32 	[%rd3+52], %r53;
	ld.global.u32 	%r54, [%rd1+44];
	st.global.u32 	[%rd3+56], %r54;
	ld.global.u32 	%r55, [%rd1+48];
	st.global.u32 	[%rd3+60], %r55;
	ld.global.u32 	%r56, [%rd1+52];
	st.global.u32 	[%rd3+64], %r56;
	ld.global.u32 	%r57, [%rd1+56];
	st.global.u32 	[%rd3+68], %r57;
	ld.global.u32 	%r58, [%rd1+60];
	st.global.u32 	[%rd3+72], %r58;
	ld.global.u32 	%r59, [%rd1+64];
	st.global.u32 	[%rd3+76], %r59;
	ld.global.u32 	%r60, [%rd1+68];
	st.global.u32 	[%rd3+80], %r60;
	ld.global.u32 	%r61, [%rd1+72];
	st.global.u32 	[%rd3+84], %r61;
	ld.global.u32 	%r62, [%rd1+76];
	st.global.u32 	[%rd3+88], %r62;
	ld.global.u32 	%r63, [%rd1+80];
	st.global.u32 	[%rd3+92], %r63;
	ld.global.u32 	%r64, [%rd1+84];
	st.global.u32 	[%rd3+96], %r64;
	ld.global.u32 	%r65, [%rd1+88];
	st.global.u32 	[%rd3+100], %r65;
	ld.global.u32 	%r66, [%rd1+92];
	st.global.u32 	[%rd3+104], %r66;
	ld.global.u32 	%r67, [%rd1+96];
	st.global.u32 	[%rd3+108], %r67;
	ld.global.u32 	%r68, [%rd1+100];
	st.global.u32 	[%rd3+112], %r68;
	ld.global.u32 	%r69, [%rd1+104];
	st.global.u32 	[%rd3+116], %r69;
	ld.global.u32 	%r70, [%rd1+108];
	st.global.u32 	[%rd3+120], %r70;
	ld.global.u32 	%r71, [%rd1+112];
	st.global.u32 	[%rd3+124], %r71;
	ld.global.u32 	%r72, [%rd1+116];
	st.global.u32 	[%rd3+128], %r72;
	ld.global.u32 	%r73, [%rd1+120];
	st.global.u32 	[%rd3+132], %r73;
	ld.global.u32 	%r74, [%rd1+124];
	st.global.u32 	[%rd3+136], %r74;
	st.global.u32 	[%rd3+4], %r42;
	st.global.u32 	[%rd3], %r2;
	shr.u32 	%r75, %r2, 1;
	xor.b32  	%r76, %r75, %r2;
	and.b32  	%r3, %r76, 1;
	neg.s32 	%r77, %r3;
	and.b32  	%r78, %r77, %r43;
	shl.b32 	%r79, %r76, 30;
	shr.s32 	%r80, %r79, 31;
	and.b32  	%r81, %r80, %r44;
	xor.b32  	%r82, %r78, %r81;
	shl.b32 	%r83, %r76, 29;
	shr.s32 	%r84, %r83, 31;
	and.b32  	%r85, %r84, %r45;
	xor.b32  	%r86, %r82, %r85;
	and.b32  	%r4, %r76, 8;
	shl.b32 	%r87, %r76, 28;
	shr.s32 	%r88, %r87, 31;
	and.b32  	%r89, %r88, %r46;
	xor.b32  	%r90, %r86, %r89;
	and.b32  	%r5, %r76, 16;
	shl.b32 	%r91, %r76, 27;
	shr.s32 	%r92, %r91, 31;
	and.b32  	%r93, %r92, %r47;
	xor.b32  	%r94, %r90, %r93;
	shl.b32 	%r95, %r76, 26;
	shr.s32 	%r96, %r95, 31;
	and.b32  	%r97, %r96, %r48;
	xor.b32  	%r98, %r94, %r97;
	and.b32  	%r6, %r76, 64;
	shl.b32 	%r99, %r76, 25;
	shr.s32 	%r100, %r99, 31;
	and.b32  	%r101, %r100, %r49;
	xor.b32  	%r102, %r98, %r101;
	and.b32  	%r7, %r76, 128;
	shl.b32 	%r103, %r76, 24;
	shr.s32 	%r104, %r103, 31;
	and.b32  	%r105, %r104, %r50;
	xor.b32  	%r106, %r102, %r105;
	and.b32  	%r8, %r76, 256;
	shl.b32 	%r107, %r76, 23;
	shr.s32 	%r108, %r107, 31;
	and.b32  	%r109, %r108, %r51;
	xor.b32  	%r110, %r106, %r109;
	and.b32  	%r9, %r76, 512;
	shl.b32 	%r111, %r76, 22;
	shr.s32 	%r112, %r111, 31;
	and.b32  	%r113, %r112, %r52;
	xor.b32  	%r114, %r110, %r113;
	and.b32  	%r10, %r76, 1024;
	shl.b32 	%r115, %r76, 21;
	shr.s32 	%r116, %r115, 31;
	and.b32  	%r117, %r116, %r53;
	xor.b32  	%r118, %r114, %r117;
	and.b32  	%r11, %r76, 2048;
	shl.b32 	%r119, %r76, 20;
	shr.s32 	%r120, %r119, 31;
	and.b32  	%r121, %r120, %r54;
	xor.b32  	%r122, %r118, %r121;
	and.b32  	%r12, %r76, 4096;
	shl.b32 	%r123, %r76, 19;
	shr.s32 	%r124, %r123, 31;
	and.b32  	%r125, %r124, %r55;
	xor.b32  	%r126, %r122, %r125;
	and.b32  	%r13, %r76, 8192;
	shl.b32 	%r127, %r76, 18;
	shr.s32 	%r128, %r127, 31;
	and.b32  	%r129, %r128, %r56;
	xor.b32  	%r130, %r126, %r129;
	and.b32  	%r14, %r76, 16384;
	shl.b32 	%r131, %r76, 17;
	shr.s32 	%r132, %r131, 31;
	and.b32  	%r133, %r132, %r57;
	xor.b32  	%r134, %r130, %r133;
	and.b32  	%r15, %r76, 32768;
	shl.b32 	%r135, %r76, 16;
	shr.s32 	%r136, %r135, 31;
	and.b32  	%r137, %r136, %r58;
	xor.b32  	%r138, %r134, %r137;
	and.b32  	%r16, %r76, 65536;
	shl.b32 	%r139, %r76, 15;
	shr.s32 	%r140, %r139, 31;
	and.b32  	%r141, %r140, %r59;
	xor.b32  	%r142, %r138, %r141;
	and.b32  	%r17, %r76, 131072;
	shl.b32 	%r143, %r76, 14;
	shr.s32 	%r144, %r143, 31;
	and.b32  	%r145, %r144, %r60;
	xor.b32  	%r146, %r142, %r145;
	and.b32  	%r18, %r76, 262144;
	shl.b32 	%r147, %r76, 13;
	shr.s32 	%r148, %r147, 31;
	and.b32  	%r149, %r148, %r61;
	xor.b32  	%r150, %r146, %r149;
	and.b32  	%r19, %r76, 524288;
	shl.b32 	%r151, %r76, 12;
	shr.s32 	%r152, %r151, 31;
	and.b32  	%r153, %r152, %r62;
	xor.b32  	%r154, %r150, %r153;
	and.b32  	%r20, %r76, 1048576;
	shl.b32 	%r155, %r76, 11;
	shr.s32 	%r156, %r155, 31;
	and.b32  	%r157, %r156, %r63;
	xor.b32  	%r158, %r154, %r157;
	shl.b32 	%r159, %r76, 10;
	shr.s32 	%r160, %r159, 31;
	and.b32  	%r161, %r160, %r64;
	xor.b32  	%r162, %r158, %r161;
	and.b32  	%r21, %r76, 4194304;
	shl.b32 	%r163, %r76, 9;
	shr.s32 	%r164, %r163, 31;
	and.b32  	%r165, %r164, %r65;
	xor.b32  	%r166, %r162, %r165;
	and.b32  	%r22, %r76, 8388608;
	shl.b32 	%r167, %r76, 8;
	shr.s32 	%r168, %r167, 31;
	and.b32  	%r169, %r168, %r66;
	xor.b32  	%r170, %r166, %r169;
	and.b32  	%r23, %r76, 16777216;
	shl.b32 	%r171, %r76, 7;
	shr.s32 	%r172, %r171, 31;
	and.b32  	%r173, %r172, %r67;
	xor.b32  	%r174, %r170, %r173;
	and.b32  	%r24, %r76, 33554432;
	shl.b32 	%r175, %r76, 6;
	shr.s32 	%r176, %r175, 31;
	and.b32  	%r177, %r176, %r68;
	xor.b32  	%r178, %r174, %r177;
	and.b32  	%r25, %r76, 67108864;
	shl.b32 	%r179, %r76, 5;
	shr.s32 	%r180, %r179, 31;
	and.b32  	%r181, %r180, %r69;
	xor.b32  	%r182, %r178, %r181;
	and.b32  	%r26, %r76, 134217728;
	shl.b32 	%r183, %r76, 4;
	shr.s32 	%r184, %r183, 31;
	and.b32  	%r185, %r184, %r70;
	xor.b32  	%r186, %r182, %r185;
	and.b32  	%r27, %r76, 268435456;
	shl.b32 	%r187, %r76, 3;
	shr.s32 	%r188, %r187, 31;
	and.b32  	%r189, %r188, %r71;
	xor.b32  	%r190, %r186, %r189;
	shl.b32 	%r191, %r76, 2;
	shr.s32 	%r192, %r191, 31;
	and.b32  	%r193, %r192, %r72;
	xor.b32  	%r194, %r190, %r193;
	shl.b32 	%r195, %r76, 1;
	shr.s32 	%r196, %r195, 31;
	and.b32  	%r197, %r196, %r73;
	xor.b32  	%r198, %r194, %r197;
	and.b32  	%r199, %r76, 2147483647;
	setp.eq.s32 	%p2, %r199, 0;
	setp.gt.s32 	%p3, %r2, -1;
	shr.s32 	%r200, %r2, 31;
	and.b32  	%r201, %r200, %r74;
	xor.b32  	%r28, %r198, %r201;
	and.pred  	%p4, %p2, %p3;
	@%p4 bra 	$L__BB0_3;
	st.global.u32 	[%rd3+4], %r28;
$L__BB0_3:
	ld.param.u64 	%rd14, [_Z17init_QRNG_no_loopP18curandStateSobol32PA32_jj_param_1];
	ld.param.u64 	%rd13, [_Z17init_QRNG_no_loopP18curandStateSobol32PA32_jj_param_0];
	setp.gt.s32 	%p5, %r2, -1;
	shr.u32 	%r202, %r2, 1;
	xor.b32  	%r203, %r202, %r2;
	and.b32  	%r29, %r203, 1073741824;
	shl.b32 	%r204, %r203, 1;
	shr.s32 	%r205, %r204, 31;
	and.b32  	%r30, %r203, 536870912;
	shl.b32 	%r206, %r203, 2;
	shr.s32 	%r207, %r206, 31;
	setp.eq.s32 	%p6, %r27, 0;
	setp.eq.s32 	%p7, %r26, 0;
	setp.eq.s32 	%p8, %r25, 0;
	setp.eq.s32 	%p9, %r24, 0;
	setp.eq.s32 	%p10, %r23, 0;
	setp.eq.s32 	%p11, %r22, 0;
	setp.eq.s32 	%p12, %r21, 0;
	and.b32  	%r31, %r203, 2097152;
	shl.b32 	%r208, %r203, 10;
	shr.s32 	%r209, %r208, 31;
	setp.eq.s32 	%p13, %r20, 0;
	setp.eq.s32 	%p14, %r19, 0;
	setp.eq.s32 	%p15, %r18, 0;
	setp.eq.s32 	%p16, %r17, 0;
	setp.eq.s32 	%p17, %r16, 0;
	setp.eq.s32 	%p18, %r15, 0;
	setp.eq.s32 	%p19, %r14, 0;
	setp.eq.s32 	%p20, %r13, 0;
	setp.eq.s32 	%p21, %r12, 0;
	setp.eq.s32 	%p22, %r11, 0;
	setp.eq.s32 	%p23, %r10, 0;
	setp.eq.s32 	%p24, %r9, 0;
	setp.eq.s32 	%p25, %r8, 0;
	setp.eq.s32 	%p26, %r7, 0;
	setp.eq.s32 	%p27, %r6, 0;
	and.b32  	%r32, %r203, 32;
	shl.b32 	%r210, %r203, 26;
	shr.s32 	%r211, %r210, 31;
	setp.eq.s32 	%p28, %r5, 0;
	setp.eq.s32 	%p29, %r4, 0;
	and.b32  	%r33, %r203, 4;
	shl.b32 	%r212, %r203, 29;
	shr.s32 	%r213, %r212, 31;
	and.b32  	%r34, %r203, 2;
	shl.b32 	%r214, %r203, 30;
	shr.s32 	%r215, %r214, 31;
	setp.eq.s32 	%p30, %r3, 0;
	add.s32 	%r35, %r38, %r1;
	cvta.to.global.u64 	%rd4, %rd13;
	mul.wide.u32 	%rd11, %r35, 140;
	add.s64 	%rd5, %rd4, %rd11;
	mov.b32 	%r216, 0;
	st.global.u32 	[%rd5], %r216;
	st.global.u32 	[%rd5+8], %r216;
	cvta.to.global.u64 	%rd6, %rd14;
	ld.global.u32 	%r217, [%rd6+128];
	st.global.u32 	[%rd5+12], %r217;
	ld.global.u32 	%r218, [%rd6+132];
	st.global.u32 	[%rd5+16], %r218;
	ld.global.u32 	%r219, [%rd6+136];
	st.global.u32 	[%rd5+20], %r219;
	ld.global.u32 	%r220, [%rd6+140];
	st.global.u32 	[%rd5+24], %r220;
	ld.global.u32 	%r221, [%rd6+144];
	st.global.u32 	[%rd5+28], %r221;
	ld.global.u32 	%r222, [%rd6+148];
	st.global.u32 	[%rd5+32], %r222;
	ld.global.u32 	%r223, [%rd6+152];
	st.global.u32 	[%rd5+36], %r223;
	ld.global.u32 	%r224, [%rd6+156];
	st.global.u32 	[%rd5+40], %r224;
	ld.global.u32 	%r225, [%rd6+160];
	st.global.u32 	[%rd5+44], %r225;
	ld.global.u32 	%r226, [%rd6+164];
	st.global.u32 	[%rd5+48], %r226;
	ld.global.u32 	%r227, [%rd6+168];
	st.global.u32 	[%rd5+52], %r227;
	ld.global.u32 	%r228, [%rd6+172];
	st.global.u32 	[%rd5+56], %r228;
	ld.global.u32 	%r229, [%rd6+176];
	st.global.u32 	[%rd5+60], %r229;
	ld.global.u32 	%r230, [%rd6+180];
	st.global.u32 	[%rd5+64], %r230;
	ld.global.u32 	%r231, [%rd6+184];
	st.global.u32 	[%rd5+68], %r231;
	ld.global.u32 	%r232, [%rd6+188];
	st.global.u32 	[%rd5+72], %r232;
	ld.global.u32 	%r233, [%rd6+192];
	st.global.u32 	[%rd5+76], %r233;
	ld.global.u32 	%r234, [%rd6+196];
	st.global.u32 	[%rd5+80], %r234;
	ld.global.u32 	%r235, [%rd6+200];
	st.global.u32 	[%rd5+84], %r235;
	ld.global.u32 	%r236, [%rd6+204];
	st.global.u32 	[%rd5+88], %r236;
	ld.global.u32 	%r237, [%rd6+208];
	st.global.u32 	[%rd5+92], %r237;
	ld.global.u32 	%r238, [%rd6+212];
	st.global.u32 	[%rd5+96], %r238;
	ld.global.u32 	%r239, [%rd6+216];
	st.global.u32 	[%rd5+100], %r239;
	ld.global.u32 	%r240, [%rd6+220];
	st.global.u32 	[%rd5+104], %r240;
	ld.global.u32 	%r241, [%rd6+224];
	st.global.u32 	[%rd5+108], %r241;
	ld.global.u32 	%r242, [%rd6+228];
	st.global.u32 	[%rd5+112], %r242;
	ld.global.u32 	%r243, [%rd6+232];
	st.global.u32 	[%rd5+116], %r243;
	ld.global.u32 	%r244, [%rd6+236];
	st.global.u32 	[%rd5+120], %r244;
	ld.global.u32 	%r245, [%rd6+240];
	st.global.u32 	[%rd5+124], %r245;
	ld.global.u32 	%r246, [%rd6+244];
	st.global.u32 	[%rd5+128], %r246;
	ld.global.u32 	%r247, [%rd6+248];
	st.global.u32 	[%rd5+132], %r247;
	ld.global.u32 	%r248, [%rd6+252];
	st.global.u32 	[%rd5+136], %r248;
	st.global.u32 	[%rd5+4], %r216;
	st.global.u32 	[%rd5], %r2;
	selp.b32 	%r249, 0, %r217, %p30;
	and.b32  	%r250, %r215, %r218;
	xor.b32  	%r251, %r249, %r250;
	and.b32  	%r252, %r213, %r219;
	xor.b32  	%r253, %r251, %r252;
	selp.b32 	%r254, 0, %r220, %p29;
	xor.b32  	%r255, %r253, %r254;
	selp.b32 	%r256, 0, %r221, %p28;
	xor.b32  	%r257, %r255, %r256;
	and.b32  	%r258, %r211, %r222;
	xor.b32  	%r259, %r257, %r258;
	selp.b32 	%r260, 0, %r223, %p27;
	xor.b32  	%r261, %r259, %r260;
	selp.b32 	%r262, 0, %r224, %p26;
	xor.b32  	%r263, %r261, %r262;
	selp.b32 	%r264, 0, %r225, %p25;
	xor.b32  	%r265, %r263, %r264;
	selp.b32 	%r266, 0, %r226, %p24;
	xor.b32  	%r267, %r265, %r266;
	selp.b32 	%r268, 0, %r227, %p23;
	xor.b32  	%r269, %r267, %r268;
	selp.b32 	%r270, 0, %r228, %p22;
	xor.b32  	%r271, %r269, %r270;
	selp.b32 	%r272, 0, %r229, %p21;
	xor.b32  	%r273, %r271, %r272;
	selp.b32 	%r274, 0, %r230, %p20;
	xor.b32  	%r275, %r273, %r274;
	selp.b32 	%r276, 0, %r231, %p19;
	xor.b32  	%r277, %r275, %r276;
	selp.b32 	%r278, 0, %r232, %p18;
	xor.b32  	%r279, %r277, %r278;
	selp.b32 	%r280, 0, %r233, %p17;
	xor.b32  	%r281, %r279, %r280;
	selp.b32 	%r282, 0, %r234, %p16;
	xor.b32  	%r283, %r281, %r282;
	selp.b32 	%r284, 0, %r235, %p15;
	xor.b32  	%r285, %r283, %r284;
	selp.b32 	%r286, 0, %r236, %p14;
	xor.b32  	%r287, %r285, %r286;
	selp.b32 	%r288, 0, %r237, %p13;
	xor.b32  	%r289, %r287, %r288;
	and.b32  	%r290, %r209, %r238;
	xor.b32  	%r291, %r289, %r290;
	selp.b32 	%r292, 0, %r239, %p12;
	xor.b32  	%r293, %r291, %r292;
	selp.b32 	%r294, 0, %r240, %p11;
	xor.b32  	%r295, %r293, %r294;
	selp.b32 	%r296, 0, %r241, %p10;
	xor.b32  	%r297, %r295, %r296;
	selp.b32 	%r298, 0, %r242, %p9;
	xor.b32  	%r299, %r297, %r298;
	selp.b32 	%r300, 0, %r243, %p8;
	xor.b32  	%r301, %r299, %r300;
	selp.b32 	%r302, 0, %r244, %p7;
	xor.b32  	%r303, %r301, %r302;
	selp.b32 	%r304, 0, %r245, %p6;
	xor.b32  	%r305, %r303, %r304;
	and.b32  	%r306, %r207, %r246;
	xor.b32  	%r307, %r305, %r306;
	and.b32  	%r308, %r205, %r247;
	xor.b32  	%r309, %r307, %r308;
	shr.s32 	%r310, %r2, 31;
	and.b32  	%r311, %r310, %r248;
	xor.b32  	%r36, %r309, %r311;
	and.b32  	%r312, %r203, 2147483647;
	setp.eq.s32 	%p31, %r312, 0;
	and.pred  	%p32, %p31, %p5;
	@%p32 bra 	$L__BB0_5;
	st.global.u32 	[%rd5+4], %r36;
$L__BB0_5:
	setp.gt.s32 	%p33, %r2, -1;
	setp.eq.s32 	%p34, %r29, 0;
	setp.eq.s32 	%p35, %r30, 0;
	setp.eq.s32 	%p36, %r27, 0;
	setp.eq.s32 	%p37, %r26, 0;
	setp.eq.s32 	%p38, %r25, 0;
	setp.eq.s32 	%p39, %r24, 0;
	setp.eq.s32 	%p40, %r23, 0;
	setp.eq.s32 	%p41, %r22, 0;
	setp.eq.s32 	%p42, %r21, 0;
	setp.eq.s32 	%p43, %r31, 0;
	setp.eq.s32 	%p44, %r20, 0;
	setp.eq.s32 	%p45, %r19, 0;
	setp.eq.s32 	%p46, %r18, 0;
	setp.eq.s32 	%p47, %r17, 0;
	setp.eq.s32 	%p48, %r16, 0;
	setp.eq.s32 	%p49, %r15, 0;
	setp.eq.s32 	%p50, %r14, 0;
	setp.eq.s32 	%p51, %r13, 0;
	setp.eq.s32 	%p52, %r12, 0;
	setp.eq.s32 	%p53, %r11, 0;
	setp.eq.s32 	%p54, %r10, 0;
	setp.eq.s32 	%p55, %r9, 0;
	setp.eq.s32 	%p56, %r8, 0;
	setp.eq.s32 	%p57, %r7, 0;
	setp.eq.s32 	%p58, %r6, 0;
	setp.eq.s32 	%p59, %r32, 0;
	setp.eq.s32 	%p60, %r5, 0;
	setp.eq.s32 	%p61, %r4, 0;
	setp.eq.s32 	%p62, %r33, 0;
	setp.eq.s32 	%p63, %r34, 0;
	setp.eq.s32 	%p64, %r3, 0;
	add.s32 	%r313, %r35, %r38;
	mul.wide.u32 	%rd12, %r313, 140;
	add.s64 	%rd7, %rd4, %rd12;
	mov.b32 	%r314, 0;
	st.global.u32 	[%rd7], %r314;
	st.global.u32 	[%rd7+8], %r314;
	ld.global.u32 	%r315, [%rd6+256];
	st.global.u32 	[%rd7+12], %r315;
	ld.global.u32 	%r316, [%rd6+260];
	st.global.u32 	[%rd7+16], %r316;
	ld.global.u32 	%r317, [%rd6+264];
	st.global.u32 	[%rd7+20], %r317;
	ld.global.u32 	%r318, [%rd6+268];
	st.global.u32 	[%rd7+24], %r318;
	ld.global.u32 	%r319, [%rd6+272];
	st.global.u32 	[%rd7+28], %r319;
	ld.global.u32 	%r320, [%rd6+276];
	st.global.u32 	[%rd7+32], %r320;
	ld.global.u32 	%r321, [%rd6+280];
	st.global.u32 	[%rd7+36], %r321;
	ld.global.u32 	%r322, [%rd6+284];
	st.global.u32 	[%rd7+40], %r322;
	ld.global.u32 	%r323, [%rd6+288];
	st.global.u32 	[%rd7+44], %r323;
	ld.global.u32 	%r324, [%rd6+292];
	st.global.u32 	[%rd7+48], %r324;
	ld.global.u32 	%r325, [%rd6+296];
	st.global.u32 	[%rd7+52], %r325;
	ld.global.u32 	%r326, [%rd6+300];
	st.global.u32 	[%rd7+56], %r326;
	ld.global.u32 	%r327, [%rd6+304];
	st.global.u32 	[%rd7+60], %r327;
	ld.global.u32 	%r328, [%rd6+308];
	st.global.u32 	[%rd7+64], %r328;
	ld.global.u32 	%r329, [%rd6+312];
	st.global.u32 	[%rd7+68], %r329;
	ld.global.u32 	%r330, [%rd6+316];
	st.global.u32 	[%rd7+72], %r330;
	ld.global.u32 	%r331, [%rd6+320];
	st.global.u32 	[%rd7+76], %r331;
	ld.global.u32 	%r332, [%rd6+324];
	st.global.u32 	[%rd7+80], %r332;
	ld.global.u32 	%r333, [%rd6+328];
	st.global.u32 	[%rd7+84], %r333;
	ld.global.u32 	%r334, [%rd6+332];
	st.global.u32 	[%rd7+88], %r334;
	ld.global.u32 	%r335, [%rd6+336];
	st.global.u32 	[%rd7+92], %r335;
	ld.global.u32 	%r336, [%rd6+340];
	st.global.u32 	[%rd7+96], %r336;
	ld.global.u32 	%r337, [%rd6+344];
	st.global.u32 	[%rd7+100], %r337;
	ld.global.u32 	%r338, [%rd6+348];
	st.global.u32 	[%rd7+104], %r338;
	ld.global.u32 	%r339, [%rd6+352];
	st.global.u32 	[%rd7+108], %r339;
	ld.global.u32 	%r340, [%rd6+356];
	st.global.u32 	[%rd7+112], %r340;
	ld.global.u32 	%r341, [%rd6+360];
	st.global.u32 	[%rd7+116], %r341;
	ld.global.u32 	%r342, [%rd6+364];
	st.global.u32 	[%rd7+120], %r342;
	ld.global.u32 	%r343, [%rd6+368];
	st.global.u32 	[%rd7+124], %r343;
	ld.global.u32 	%r344, [%rd6+372];
	st.global.u32 	[%rd7+128], %r344;
	ld.global.u32 	%r345, [%rd6+376];
	st.global.u32 	[%rd7+132], %r345;
	ld.global.u32 	%r346, [%rd6+380];
	st.global.u32 	[%rd7+136], %r346;
	st.global.u32 	[%rd7+4], %r314;
	st.global.u32 	[%rd7], %r2;
	selp.b32 	%r347, 0, %r315, %p64;
	selp.b32 	%r348, 0, %r316, %p63;
	xor.b32  	%r349, %r347, %r348;
	selp.b32 	%r350, 0, %r317, %p62;
	xor.b32  	%r351, %r349, %r350;
	selp.b32 	%r352, 0, %r318, %p61;
	xor.b32  	%r353, %r351, %r352;
	selp.b32 	%r354, 0, %r319, %p60;
	xor.b32  	%r355, %r353, %r354;
	selp.b32 	%r356, 0, %r320, %p59;
	xor.b32  	%r357, %r355, %r356;
	selp.b32 	%r358, 0, %r321, %p58;
	xor.b32  	%r359, %r357, %r358;
	selp.b32 	%r360, 0, %r322, %p57;
	xor.b32  	%r361, %r359, %r360;
	selp.b32 	%r362, 0, %r323, %p56;
	xor.b32  	%r363, %r361, %r362;
	selp.b32 	%r364, 0, %r324, %p55;
	xor.b32  	%r365, %r363, %r364;
	selp.b32 	%r366, 0, %r325, %p54;
	xor.b32  	%r367, %r365, %r366;
	selp.b32 	%r368, 0, %r326, %p53;
	xor.b32  	%r369, %r367, %r368;
	selp.b32 	%r370, 0, %r327, %p52;
	xor.b32  	%r371, %r369, %r370;
	selp.b32 	%r372, 0, %r328, %p51;
	xor.b32  	%r373, %r371, %r372;
	selp.b32 	%r374, 0, %r329, %p50;
	xor.b32  	%r375, %r373, %r374;
	selp.b32 	%r376, 0, %r330, %p49;
	xor.b32  	%r377, %r375, %r376;
	selp.b32 	%r378, 0, %r331, %p48;
	xor.b32  	%r379, %r377, %r378;
	selp.b32 	%r380, 0, %r332, %p47;
	xor.b32  	%r381, %r379, %r380;
	selp.b32 	%r382, 0, %r333, %p46;
	xor.b32  	%r383, %r381, %r382;
	selp.b32 	%r384, 0, %r334, %p45;
	xor.b32  	%r385, %r383, %r384;
	selp.b32 	%r386, 0, %r335, %p44;
	xor.b32  	%r387, %r385, %r386;
	selp.b32 	%r388, 0, %r336, %p43;
	xor.b32  	%r389, %r387, %r388;
	selp.b32 	%r390, 0, %r337, %p42;
	xor.b32  	%r391, %r389, %r390;
	selp.b32 	%r392, 0, %r338, %p41;
	xor.b32  	%r393, %r391, %r392;
	selp.b32 	%r394, 0, %r339, %p40;
	xor.b32  	%r395, %r393, %r394;
	selp.b32 	%r396, 0, %r340, %p39;
	xor.b32  	%r397, %r395, %r396;
	selp.b32 	%r398, 0, %r341, %p38;
	xor.b32  	%r399, %r397, %r398;
	selp.b32 	%r400, 0, %r342, %p37;
	xor.b32  	%r401, %r399, %r400;
	selp.b32 	%r402, 0, %r343, %p36;
	xor.b32  	%r403, %r401, %r402;
	selp.b32 	%r404, 0, %r344, %p35;
	xor.b32  	%r405, %r403, %r404;
	selp.b32 	%r406, 0, %r345, %p34;
	xor.b32  	%r407, %r405, %r406;
	shr.s32 	%r408, %r2, 31;
	and.b32  	%r409, %r408, %r346;
	xor.b32  	%r37, %r407, %r409;
	shr.u32 	%r410, %r2, 1;
	xor.b32  	%r411, %r410, %r2;
	and.b32  	%r412, %r411, 2147483647;
	setp.eq.s32 	%p65, %r412, 0;
	and.pred  	%p66, %p65, %p33;
	@%p66 bra 	$L__BB0_7;
	st.global.u32 	[%rd7+4], %r37;
$L__BB0_7:
	ret;

}
	// .globl	_Z21init_QRNG_loop_statesP18curandStateSobol32PA32_jj
.visible .entry _Z21init_QRNG_loop_statesP18curandStateSobol32PA32_jj(
	.param .u64 .ptr .align 1 _Z21init_QRNG_loop_statesP18curandStateSobol32PA32_jj_param_0,
	.param .u64 .ptr .align 1 _Z21init_QRNG_loop_statesP18curandStateSobol32PA32_jj_param_1,
	.param .u32 _Z21init_QRNG_loop_statesP18curandStateSobol32PA32_jj_param_2
)
{
	.reg .pred 	%p<68>;
	.reg .b32 	%r<419>;
	.reg .b64 	%rd<17>;

	ld.param.u32 	%r40, [_Z21init_QRNG_loop_statesP18curandStateSobol32PA32_jj_param_2];
	mov.u32 	%r41, %tid.x;
	mov.u32 	%r42, %ctaid.x;
	mov.u32 	%r43, %ntid.x;
	mad.lo.s32 	%r418, %r42, %r43, %r41;
	setp.ge.u32 	%p1, %r418, %r40;
	@%p1 bra 	$L__BB1_8;
$L__BB1_1:
	ld.param.u64 	%rd15, [_Z21init_QRNG_loop_statesP18curandStateSobol32PA32_jj_param_1];
	ld.param.u64 	%rd13, [_Z21init_QRNG_loop_statesP18curandStateSobol32PA32_jj_param_0];
	add.s32 	%r44, %r418, 2;
	cvta.to.global.u64 	%rd8, %rd13;
	mul.wide.u32 	%rd9, %r418, 140;
	add.s64 	%rd1, %rd8, %rd9;
	mov.b32 	%r45, 0;
	st.global.u32 	[%rd1], %r45;
	st.global.u32 	[%rd1+8], %r45;
	cvta.to.global.u64 	%rd10, %rd15;
	ld.global.u32 	%r46, [%rd10];
	st.global.u32 	[%rd1+12], %r46;
	ld.global.u32 	%r47, [%rd10+4];
	st.global.u32 	[%rd1+16], %r47;
	ld.global.u32 	%r48, [%rd10+8];
	st.global.u32 	[%rd1+20], %r48;
	ld.global.u32 	%r49, [%rd10+12];
	st.global.u32 	[%rd1+24], %r49;
	ld.global.u32 	%r50, [%rd10+16];
	st.global.u32 	[%rd1+28], %r50;
	ld.global.u32 	%r51, [%rd10+20];
	st.global.u32 	[%rd1+32], %r51;
	ld.global.u32 	%r52, [%rd10+24];
	st.global.u32 	[%rd1+36], %r52;
	ld.global.u32 	%r53, [%rd10+28];
	st.global.u32 	[%rd1+40], %r53;
	ld.global.u32 	%r54, [%rd10+32];
	st.global.u32 	[%rd1+44], %r54;
	ld.global.u32 	%r55, [%rd10+36];
	st.global.u32 	[%rd1+48], %r55;
	ld.global.u32 	%r56, [%rd10+40];
	st.global.u32 	[%rd1+52], %r56;
	ld.global.u32 	%r57, [%rd10+44];
	st.global.u32 	[%rd1+56], %r57;
	ld.global.u32 	%r58, [%rd10+48];
	st.global.u32 	[%rd1+60], %r58;
	ld.global.u32 	%r59, [%rd10+52];
	st.global.u32 	[%rd1+64], %r59;
	ld.global.u32 	%r60, [%rd10+56];
	st.global.u32 	[%rd1+68], %r60;
	ld.global.u32 	%r61, [%rd10+60];
	st.global.u32 	[%rd1+72], %r61;
	ld.global.u32 	%r62, [%rd10+64];
	st.global.u32 	[%rd1+76], %r62;
	ld.global.u32 	%r63, [%rd10+68];
	st.global.u32 	[%rd1+80], %r63;
	ld.global.u32 	%r64, [%rd10+72];
	st.global.u32 	[%rd1+84], %r64;
	ld.global.u32 	%r65, [%rd10+76];
	st.global.u32 	[%rd1+88], %r65;
	ld.global.u32 	%r66, [%rd10+80];
	st.global.u32 	[%rd1+92], %r66;
	ld.global.u32 	%r67, [%rd10+84];
	st.global.u32 	[%rd1+96], %r67;
	ld.global.u32 	%r68, [%rd10+88];
	st.global.u32 	[%rd1+100], %r68;
	ld.global.u32 	%r69, [%rd10+92];
	st.global.u32 	[%rd1+104], %r69;
	ld.global.u32 	%r70, [%rd10+96];
	st.global.u32 	[%rd1+108], %r70;
	ld.global.u32 	%r71, [%rd10+100];
	st.global.u32 	[%rd1+112], %r71;
	ld.global.u32 	%r72, [%rd10+104];
	st.global.u32 	[%rd1+116], %r72;
	ld.global.u32 	%r73, [%rd10+108];
	st.global.u32 	[%rd1+120], %r73;
	ld.global.u32 	%r74, [%rd10+112];
	st.global.u32 	[%rd1+124], %r74;
	ld.global.u32 	%r75, [%rd10+116];
	st.global.u32 	[%rd1+128], %r75;
	ld.global.u32 	%r76, [%rd10+120];
	st.global.u32 	[%rd1+132], %r76;
	ld.global.u32 	%r77, [%rd10+124];
	st.global.u32 	[%rd1+136], %r77;
	st.global.u32 	[%rd1+4], %r45;
	st.global.u32 	[%rd1], %r44;
	shr.u32 	%r78, %r44, 1;
	xor.b32  	%r79, %r78, %r44;
	and.b32  	%r3, %r79, 1;
	neg.s32 	%r80, %r3;
	and.b32  	%r81, %r80, %r46;
	and.b32  	%r4, %r79, 2;
	shl.b32 	%r82, %r79, 30;
	shr.s32 	%r83, %r82, 31;
	and.b32  	%r84, %r83, %r47;
	xor.b32  	%r85, %r81, %r84;
	shl.b32 	%r86, %r79, 29;
	shr.s32 	%r87, %r86, 31;
	and.b32  	%r88, %r87, %r48;
	xor.b32  	%r89, %r85, %r88;
	and.b32  	%r5, %r79, 8;
	shl.b32 	%r90, %r79, 28;
	shr.s32 	%r91, %r90, 31;
	and.b32  	%r92, %r91, %r49;
	xor.b32  	%r93, %r89, %r92;
	shl.b32 	%r94, %r79, 27;
	shr.s32 	%r95, %r94, 31;
	and.b32  	%r96, %r95, %r50;
	xor.b32  	%r97, %r93, %r96;
	shl.b32 	%r98, %r79, 26;
	shr.s32 	%r99, %r98, 31;
	and.b32  	%r100, %r99, %r51;
	xor.b32  	%r101, %r97, %r100;
	and.b32  	%r6, %r79, 64;
	shl.b32 	%r102, %r79, 25;
	shr.s32 	%r103, %r102, 31;
	and.b32  	%r104, %r103, %r52;
	xor.b32  	%r105, %r101, %r104;
	and.b32  	%r7, %r79, 128;
	shl.b32 	%r106, %r79, 24;
	shr.s32 	%r107, %r106, 31;
	and.b32  	%r108, %r107, %r53;
	xor.b32  	%r109, %r105, %r108;
	and.b32  	%r8, %r79, 256;
	shl.b32 	%r110, %r79, 23;
	shr.s32 	%r111, %r110, 31;
	and.b32  	%r112, %r111, %r54;
	xor.b32  	%r113, %r109, %r112;
	and.b32  	%r9, %r79, 512;
	shl.b32 	%r114, %r79, 22;
	shr.s32 	%r115, %r114, 31;
	and.b32  	%r116, %r115, %r55;
	xor.b32  	%r117, %r113, %r116;
	and.b32  	%r10, %r79, 1024;
	shl.b32 	%r118, %r79, 21;
	shr.s32 	%r119, %r118, 31;
	and.b32  	%r120, %r119, %r56;
	xor.b32  	%r121, %r117, %r120;
	and.b32  	%r11, %r79, 2048;
	shl.b32 	%r122, %r79, 20;
	shr.s32 	%r123, %r122, 31;
	and.b32  	%r124, %r123, %r57;
	xor.b32  	%r125, %r121, %r124;
	and.b32  	%r12, %r79, 4096;
	shl.b32 	%r126, %r79, 19;
	shr.s32 	%r127, %r126, 31;
	and.b32  	%r128, %r127, %r58;
	xor.b32  	%r129, %r125, %r128;
	and.b32  	%r13, %r79, 8192;
	shl.b32 	%r130, %r79, 18;
	shr.s32 	%r131, %r130, 31;
	and.b32  	%r132, %r131, %r59;
	xor.b32  	%r133, %r129, %r132;
	and.b32  	%r14, %r79, 16384;
	shl.b32 	%r134, %r79, 17;
	shr.s32 	%r135, %r134, 31;
	and.b32  	%r136, %r135, %r60;
	xor.b32  	%r137, %r133, %r136;
	and.b32  	%r15, %r79, 32768;
	shl.b32 	%r138, %r79, 16;
	shr.s32 	%r139, %r138, 31;
	and.b32  	%r140, %r139, %r61;
	xor.b32  	%r141, %r137, %r140;
	and.b32  	%r16, %r79, 65536;
	shl.b32 	%r142, %r79, 15;
	shr.s32 	%r143, %r142, 31;
	and.b32  	%r144, %r143, %r62;
	xor.b32  	%r145, %r141, %r144;
	shl.b32 	%r146, %r79, 14;
	shr.s32 	%r147, %r146, 31;
	and.b32  	%r148, %r147, %r63;
	xor.b32  	%r149, %r145, %r148;
	and.b32  	%r17, %r79, 262144;
	shl.b32 	%r150, %r79, 13;
	shr.s32 	%r151, %r150, 31;
	and.b32  	%r152, %r151, %r64;
	xor.b32  	%r153, %r149, %r152;
	and.b32  	%r18, %r79, 524288;
	shl.b32 	%r154, %r79, 12;
	shr.s32 	%r155, %r154, 31;
	and.b32  	%r156, %r155, %r65;
	xor.b32  	%r157, %r153, %r156;
	shl.b32 	%r158, %r79, 11;
	shr.s32 	%r159, %r158, 31;
	and.b32  	%r160, %r159, %r66;
	xor.b32  	%r161, %r157, %r160;
	and.b32  	%r19, %r79, 2097152;
	shl.b32 	%r162, %r79, 10;
	shr.s32 	%r163, %r162, 31;
	and.b32  	%r164, %r163, %r67;
	xor.b32  	%r165, %r161, %r164;
	and.b32  	%r20, %r79, 4194304;
	shl.b32 	%r166, %r79, 9;
	shr.s32 	%r167, %r166, 31;
	and.b32  	%r168, %r167, %r68;
	xor.b32  	%r169, %r165, %r168;
	and.b32  	%r21, %r79, 8388608;
	shl.b32 	%r170, %r79, 8;
	shr.s32 	%r171, %r170, 31;
	and.b32  	%r172, %r171, %r69;
	xor.b32  	%r173, %r169, %r172;
	and.b32  	%r22, %r79, 16777216;
	shl.b32 	%r174, %r79, 7;
	shr.s32 	%r175, %r174, 31;
	and.b32  	%r176, %r175, %r70;
	xor.b32  	%r177, %r173, %r176;
	and.b32  	%r23, %r79, 33554432;
	shl.b32 	%r178, %r79, 6;
	shr.s32 	%r179, %r178, 31;
	and.b32  	%r180, %r179, %r71;
	xor.b32  	%r181, %r177, %r180;
	and.b32  	%r24, %r79, 67108864;
	shl.b32 	%r182, %r79, 5;
	shr.s32 	%r183, %r182, 31;
	and.b32  	%r184, %r183, %r72;
	xor.b32  	%r185, %r181, %r184;
	and.b32  	%r25, %r79, 134217728;
	shl.b32 	%r186, %r79, 4;
	shr.s32 	%r187, %r186, 31;
	and.b32  	%r188, %r187, %r73;
	xor.b32  	%r189, %r185, %r188;
	shl.b32 	%r190, %r79, 3;
	shr.s32 	%r191, %r190, 31;
	and.b32  	%r192, %r191, %r74;
	xor.b32  	%r193, %r189, %r192;
	and.b32  	%r26, %r79, 536870912;
	shl.b32 	%r194, %r79, 2;
	shr.s32 	%r195, %r194, 31;
	and.b32  	%r196, %r195, %r75;
	xor.b32  	%r197, %r193, %r196;
	and.b32  	%r27, %r79, 1073741824;
	shl.b32 	%r198, %r79, 1;
	shr.s32 	%r199, %r198, 31;
	and.b32  	%r200, %r199, %r76;
	xor.b32  	%r201, %r197, %r200;
	and.b32  	%r202, %r79, 2147483647;
	setp.eq.s32 	%p2, %r202, 0;
	setp.gt.s32 	%p3, %r44, -1;
	shr.s32 	%r203, %r44, 31;
	and.b32  	%r204, %r203, %r77;
	xor.b32  	%r28, %r201, %r204;
	and.pred  	%p4, %p2, %p3;
	@%p4 bra 	$L__BB1_3;
	st.global.u32 	[%rd1+4], %r28;
$L__BB1_3:
	ld.param.u64 	%rd16, [_Z21init_QRNG_loop_statesP18curandStateSobol32PA32_jj_param_1];
	ld.param.u64 	%rd14, [_Z21init_QRNG_loop_statesP18curandStateSobol32PA32_jj_param_0];
	add.s32 	%r29, %r418, 2;
	setp.gt.s32 	%p5, %r29, -1;
	setp.eq.s32 	%p6, %r27, 0;
	setp.eq.s32 	%p7, %r26, 0;
	shr.u32 	%r205, %r29, 1;
	xor.b32  	%r206, %r205, %r29;
	and.b32  	%r30, %r206, 268435456;
	shl.b32 	%r207, %r206, 3;
	shr.s32 	%r208, %r207, 31;
	setp.eq.s32 	%p8, %r25, 0;
	setp.eq.s32 	%p9, %r24, 0;
	setp.eq.s32 	%p10, %r23, 0;
	setp.eq.s32 	%p11, %r22, 0;
	setp.eq.s32 	%p12, %r21, 0;
	setp.eq.s32 	%p13, %r20, 0;
	setp.eq.s32 	%p14, %r19, 0;
	and.b32  	%r31, %r206, 1048576;
	shl.b32 	%r209, %r206, 11;
	shr.s32 	%r210, %r209, 31;
	setp.eq.s32 	%p15, %r18, 0;
	setp.eq.s32 	%p16, %r17, 0;
	and.b32  	%r32, %r206, 131072;
	shl.b32 	%r211, %r206, 14;
	shr.s32 	%r212, %r211, 31;
	setp.eq.s32 	%p17, %r16, 0;
	setp.eq.s32 	%p18, %r15, 0;
	setp.eq.s32 	%p19, %r14, 0;
	setp.eq.s32 	%p20, %r13, 0;
	setp.eq.s32 	%p21, %r12, 0;
	setp.eq.s32 	%p22, %r11, 0;
	setp.eq.s32 	%p23, %r10, 0;
	setp.eq.s32 	%p24, %r9, 0;
	setp.eq.s32 	%p25, %r8, 0;
	setp.eq.s32 	%p26, %r7, 0;
	setp.eq.s32 	%p27, %r6, 0;
	and.b32  	%r33, %r206, 32;
	shl.b32 	%r213, %r206, 26;
	shr.s32 	%r214, %r213, 31;
	and.b32  	%r34, %r206, 16;
	shl.b32 	%r215, %r206, 27;
	shr.s32 	%r216, %r215, 31;
	setp.eq.s32 	%p28, %r5, 0;
	and.b32  	%r35, %r206, 4;
	shl.b32 	%r217, %r206, 29;
	shr.s32 	%r218, %r217, 31;
	setp.eq.s32 	%p29, %r4, 0;
	setp.eq.s32 	%p30, %r3, 0;
	add.s32 	%r36, %r418, %r40;
	cvta.to.global.u64 	%rd2, %rd14;
	mul.wide.u32 	%rd11, %r36, 140;
	add.s64 	%rd3, %rd2, %rd11;
	mov.b32 	%r219, 0;
	st.global.u32 	[%rd3], %r219;
	st.global.u32 	[%rd3+8], %r219;
	cvta.to.global.u64 	%rd4, %rd16;
	ld.global.u32 	%r220, [%rd4+128];
	st.global.u32 	[%rd3+12], %r220;
	ld.global.u32 	%r221, [%rd4+132];
	st.global.u32 	[%rd3+16], %r221;
	ld.global.u32 	%r222, [%rd4+136];
	st.global.u32 	[%rd3+20], %r222;
	ld.global.u32 	%r223, [%rd4+140];
	st.global.u32 	[%rd3+24], %r223;
	ld.global.u32 	%r224, [%rd4+144];
	st.global.u32 	[%rd3+28], %r224;
	ld.global.u32 	%r225, [%rd4+148];
	st.global.u32 	[%rd3+32], %r225;
	ld.global.u32 	%r226, [%rd4+152];
	st.global.u32 	[%rd3+36], %r226;
	ld.global.u32 	%r227, [%rd4+156];
	st.global.u32 	[%rd3+40], %r227;
	ld.global.u32 	%r228, [%rd4+160];
	st.global.u32 	[%rd3+44], %r228;
	ld.global.u32 	%r229, [%rd4+164];
	st.global.u32 	[%rd3+48], %r229;
	ld.global.u32 	%r230, [%rd4+168];
	st.global.u32 	[%rd3+52], %r230;
	ld.global.u32 	%r231, [%rd4+172];
	st.global.u32 	[%rd3+56], %r231;
	ld.global.u32 	%r232, [%rd4+176];
	st.global.u32 	[%rd3+60], %r232;
	ld.global.u32 	%r233, [%rd4+180];
	st.global.u32 	[%rd3+64], %r233;
	ld.global.u32 	%r234, [%rd4+184];
	st.global.u32 	[%rd3+68], %r234;
	ld.global.u32 	%r235, [%rd4+188];
	st.global.u32 	[%rd3+72], %r235;
	ld.global.u32 	%r236, [%rd4+192];
	st.global.u32 	[%rd3+76], %r236;
	ld.global.u32 	%r237, [%rd4+196];
	st.global.u32 	[%rd3+80], %r237;
	ld.global.u32 	%r238, [%rd4+200];
	st.global.u32 	[%rd3+84], %r238;
	ld.global.u32 	%r239, [%rd4+204];
	st.global.u32 	[%rd3+88], %r239;
	ld.global.u32 	%r240, [%rd4+208];
	st.global.u32 	[%rd3+92], %r240;
	ld.global.u32 	%r241, [%rd4+212];
	st.global.u32 	[%rd3+96], %r241;
	ld.global.u32 	%r242, [%rd4+216];
	st.global.u32 	[%rd3+100], %r242;
	ld.global.u32 	%r243, [%rd4+220];
	st.global.u32 	[%rd3+104], %r243;
	ld.global.u32 	%r244, [%rd4+224];
	st.global.u32 	[%rd3+108], %r244;
	ld.global.u32 	%r245, [%rd4+228];
	st.global.u32 	[%rd3+112], %r245;
	ld.global.u32 	%r246, [%rd4+232];
	st.global.u32 	[%rd3+116], %r246;
	ld.global.u32 	%r247, [%rd4+236];
	st.global.u32 	[%rd3+120], %r247;
	ld.global.u32 	%r248, [%rd4+240];
	st.global.u32 	[%rd3+124], %r248;
	ld.global.u32 	%r249, [%rd4+244];
	st.global.u32 	[%rd3+128], %r249;
	ld.global.u32 	%r250, [%rd4+248];
	st.global.u32 	[%rd3+132], %r250;
	ld.global.u32 	%r251, [%rd4+252];
	st.global.u32 	[%rd3+136], %r251;
	st.global.u32 	[%rd3+4], %r219;
	st.global.u32 	[%rd3], %r29;
	selp.b32 	%r252, 0, %r220, %p30;
	selp.b32 	%r253, 0, %r221, %p29;
	xor.b32  	%r254, %r252, %r253;
	and.b32  	%r255, %r218, %r222;
	xor.b32  	%r256, %r254, %r255;
	selp.b32 	%r257, 0, %r223, %p28;
	xor.b32  	%r258, %r256, %r257;
	and.b32  	%r259, %r216, %r224;
	xor.b32  	%r260, %r258, %r259;
	and.b32  	%r261, %r214, %r225;
	xor.b32  	%r262, %r260, %r261;
	selp.b32 	%r263, 0, %r226, %p27;
	xor.b32  	%r264, %r262, %r263;
	selp.b32 	%r265, 0, %r227, %p26;
	xor.b32  	%r266, %r264, %r265;
	selp.b32 	%r267, 0, %r228, %p25;
	xor.b32  	%r268, %r266, %r267;
	selp.b32 	%r269, 0, %r229, %p24;
	xor.b32  	%r270, %r268, %r269;
	selp.b32 	%r271, 0, %r230, %p23;
	xor.b32  	%r272, %r270, %r271;
	selp.b32 	%r273, 0, %r231, %p22;
	xor.b32  	%r274, %r272, %r273;
	selp.b32 	%r275, 0, %r232, %p21;
	xor.b32  	%r276, %r274, %r275;
	selp.b32 	%r277, 0, %r233, %p20;
	xor.b32  	%r278, %r276, %r277;
	selp.b32 	%r279, 0, %r234, %p19;
	xor.b32  	%r280, %r278, %r279;
	selp.b32 	%r281, 0, %r235, %p18;
	xor.b32  	%r282, %r280, %r281;
	selp.b32 	%r283, 0, %r236, %p17;
	xor.b32  	%r284, %r282, %r283;
	and.b32  	%r285, %r212, %r237;
	xor.b32  	%r286, %r284, %r285;
	selp.b32 	%r287, 0, %r238, %p16;
	xor.b32  	%r288, %r286, %r287;
	selp.b32 	%r289, 0, %r239, %p15;
	xor.b32  	%r290, %r288, %r289;
	and.b32  	%r291, %r210, %r240;
	xor.b32  	%r292, %r290, %r291;
	selp.b32 	%r293, 0, %r241, %p14;
	xor.b32  	%r294, %r292, %r293;
	selp.b32 	%r295, 0, %r242, %p13;
	xor.b32  	%r296, %r294, %r295;
	selp.b32 	%r297, 0, %r243, %p12;
	xor.b32  	%r298, %r296, %r297;
	selp.b32 	%r299, 0, %r244, %p11;
	xor.b32  	%r300, %r298, %r299;
	selp.b32 	%r301, 0, %r245, %p10;
	xor.b32  	%r302, %r300, %r301;
	selp.b32 	%r303, 0, %r246, %p9;
	xor.b32  	%r304, %r302, %r303;
	selp.b32 	%r305, 0, %r247, %p8;
	xor.b32  	%r306, %r304, %r305;
	and.b32  	%r307, %r208, %r248;
	xor.b32  	%r308, %r306, %r307;
	selp.b32 	%r309, 0, %r249, %p7;
	xor.b32  	%r310, %r308, %r309;
	selp.b32 	%r311, 0, %r250, %p6;
	xor.b32  	%r312, %r310, %r311;
	shr.s32 	%r313, %r29, 31;
	and.b32  	%r314, %r313, %r251;
	xor.b32  	%r37, %r312, %r314;
	and.b32  	%r315, %r206, 2147483647;
	setp.eq.s32 	%p31, %r315, 0;
	and.pred  	%p32, %p31, %p5;
	@%p32 bra 	$L__BB1_5;
	st.global.u32 	[%rd3+4], %r37;
$L__BB1_5:
	setp.gt.s32 	%p33, %r29, -1;
	setp.eq.s32 	%p34, %r27, 0;
	setp.eq.s32 	%p35, %r26, 0;
	setp.eq.s32 	%p36, %r30, 0;
	setp.eq.s32 	%p37, %r25, 0;
	setp.eq.s32 	%p38, %r24, 0;
	setp.eq.s32 	%p39, %r23, 0;
	setp.eq.s32 	%p40, %r22, 0;
	setp.eq.s32 	%p41, %r21, 0;
	setp.eq.s32 	%p42, %r20, 0;
	setp.eq.s32 	%p43, %r19, 0;
	setp.eq.s32 	%p44, %r31, 0;
	setp.eq.s32 	%p45, %r18, 0;
	setp.eq.s32 	%p46, %r17, 0;
	setp.eq.s32 	%p47, %r32, 0;
	setp.eq.s32 	%p48, %r16, 0;
	setp.eq.s32 	%p49, %r15, 0;
	setp.eq.s32 	%p50, %r14, 0;
	setp.eq.s32 	%p51, %r13, 0;
	setp.eq.s32 	%p52, %r12, 0;
	setp.eq.s32 	%p53, %r11, 0;
	setp.eq.s32 	%p54, %r10, 0;
	setp.eq.s32 	%p55, %r9, 0;
	setp.eq.s32 	%p56, %r8, 0;
	setp.eq.s32 	%p57, %r7, 0;
	setp.eq.s32 	%p58, %r6, 0;
	setp.eq.s32 	%p59, %r33, 0;
	setp.eq.s32 	%p60, %r34, 0;
	setp.eq.s32 	%p61, %r5, 0;
	setp.eq.s32 	%p62, %r35, 0;
	setp.eq.s32 	%p63, %r4, 0;
	setp.eq.s32 	%p64, %r3, 0;
	add.s32 	%r316, %r36, %r40;
	mul.wide.u32 	%rd12, %r316, 140;
	add.s64 	%rd5, %rd2, %rd12;
	mov.b32 	%r317, 0;
	st.global.u32 	[%rd5], %r317;
	st.global.u32 	[%rd5+8], %r317;
	ld.global.u32 	%r318, [%rd4+256];
	st.global.u32 	[%rd5+12], %r318;
	ld.global.u32 	%r319, [%rd4+260];
	st.global.u32 	[%rd5+16], %r319;
	ld.global.u32 	%r320, [%rd4+264];
	st.global.u32 	[%rd5+20], %r320;
	ld.global.u32 	%r321, [%rd4+268];
	st.global.u32 	[%rd5+24], %r321;
	ld.global.u32 	%r322, [%rd4+272];
	st.global.u32 	[%rd5+28], %r322;
	ld.global.u32 	%r323, [%rd4+276];
	st.global.u32 	[%rd5+32], %r323;
	ld.global.u32 	%r324, [%rd4+280];
	st.global.u32 	[%rd5+36], %r324;
	ld.global.u32 	%r325, [%rd4+284];
	st.global.u32 	[%rd5+40], %r325;
	ld.global.u32 	%r326, [%rd4+288];
	st.global.u32 	[%rd5+44], %r326;
	ld.global.u32 	%r327, [%rd4+292];
	st.global.u32 	[%rd5+48], %r327;
	ld.global.u32 	%r328, [%rd4+296];
	st.global.u32 	[%rd5+52], %r328;
	ld.global.u32 	%r329, [%rd4+300];
	st.global.u32 	[%rd5+56], %r329;
	ld.global.u32 	%r330, [%rd4+304];
	st.global.u32 	[%rd5+60], %r330;
	ld.global.u32 	%r331, [%rd4+308];
	st.global.u32 	[%rd5+64], %r331;
	ld.global.u32 	%r332, [%rd4+312];
	st.global.u32 	[%rd5+68], %r332;
	ld.global.u32 	%r333, [%rd4+316];
	st.global.u32 	[%rd5+72], %r333;
	ld.global.u32 	%r334, [%rd4+320];
	st.global.u32 	[%rd5+76], %r334;
	ld.global.u32 	%r335, [%rd4+324];
	st.global.u32 	[%rd5+80], %r335;
	ld.global.u32 	%r336, [%rd4+328];
	st.global.u32 	[%rd5+84], %r336;
	ld.global.u32 	%r337, [%rd4+332];
	st.global.u32 	[%rd5+88], %r337;
	ld.global.u32 	%r338, [%rd4+336];
	st.global.u32 	[%rd5+92], %r338;
	ld.global.u32 	%r339, [%rd4+340];
	st.global.u32 	[%rd5+96], %r339;
	ld.global.u32 	%r340, [%rd4+344];
	st.global.u32 	[%rd5+100], %r340;
	ld.global.u32 	%r341, [%rd4+348];
	st.global.u32 	[%rd5+104], %r341;
	ld.global.u32 	%r342, [%rd4+352];
	st.global.u32 	[%rd5+108], %r342;
	ld.global.u32 	%r343, [%rd4+356];
	st.global.u32 	[%rd5+112], %r343;
	ld.global.u32 	%r344, [%rd4+360];
	st.global.u32 	[%rd5+116], %r344;
	ld.global.u32 	%r345, [%rd4+364];
	st.global.u32 	[%rd5+120], %r345;
	ld.global.u32 	%r346, [%rd4+368];
	st.global.u32 	[%rd5+124], %r346;
	ld.global.u32 	%r347, [%rd4+372];
	st.global.u32 	[%rd5+128], %r347;
	ld.global.u32 	%r348, [%rd4+376];
	st.global.u32 	[%rd5+132], %r348;
	ld.global.u32 	%r349, [%rd4+380];
	st.global.u32 	[%rd5+136], %r349;
	st.global.u32 	[%rd5+4], %r317;
	st.global.u32 	[%rd5], %r29;
	selp.b32 	%r350, 0, %r318, %p64;
	selp.b32 	%r351, 0, %r319, %p63;
	xor.b32  	%r352, %r350, %r351;
	selp.b32 	%r353, 0, %r320, %p62;
	xor.b32  	%r354, %r352, %r353;
	selp.b32 	%r355, 0, %r321, %p61;
	xor.b32  	%r356, %r354, %r355;
	selp.b32 	%r357, 0, %r322, %p60;
	xor.b32  	%r358, %r356, %r357;
	selp.b32 	%r359, 0, %r323, %p59;
	xor.b32  	%r360, %r358, %r359;
	selp.b32 	%r361, 0, %r324, %p58;
	xor.b32  	%r362, %r360, %r361;
	selp.b32 	%r363, 0, %r325, %p57;
	xor.b32  	%r364, %r362, %r363;
	selp.b32 	%r365, 0, %r326, %p56;
	xor.b32  	%r366, %r364, %r365;
	selp.b32 	%r367, 0, %r327, %p55;
	xor.b32  	%r368, %r366, %r367;
	selp.b32 	%r369, 0, %r328, %p54;
	xor.b32  	%r370, %r368, %r369;
	selp.b32 	%r371, 0, %r329, %p53;
	xor.b32  	%r372, %r370, %r371;
	selp.b32 	%r373, 0, %r330, %p52;
	xor.b32  	%r374, %r372, %r373;
	selp.b32 	%r375, 0, %r331, %p51;
	xor.b32  	%r376, %r374, %r375;
	selp.b32 	%r377, 0, %r332, %p50;
	xor.b32  	%r378, %r376, %r377;
	selp.b32 	%r379, 0, %r333, %p49;
	xor.b32  	%r380, %r378, %r379;
	selp.b32 	%r381, 0, %r334, %p48;
	xor.b32  	%r382, %r380, %r381;
	selp.b32 	%r383, 0, %r335, %p47;
	xor.b32  	%r384, %r382, %r383;
	selp.b32 	%r385, 0, %r336, %p46;
	xor.b32  	%r386, %r384, %r385;
	selp.b32 	%r387, 0, %r337, %p45;
	xor.b32  	%r388, %r386, %r387;
	selp.b32 	%r389, 0, %r338, %p44;
	xor.b32  	%r390, %r388, %r389;
	selp.b32 	%r391, 0, %r339, %p43;
	xor.b32  	%r392, %r390, %r391;
	selp.b32 	%r393, 0, %r340, %p42;
	xor.b32  	%r394, %r392, %r393;
	selp.b32 	%r395, 0, %r341, %p41;
	xor.b32  	%r396, %r394, %r395;
	selp.b32 	%r397, 0, %r342, %p40;
	xor.b32  	%r398, %r396, %r397;
	selp.b32 	%r399, 0, %r343, %p39;
	xor.b32  	%r400, %r398, %r399;
	selp.b32 	%r401, 0, %r344, %p38;
	xor.b32  	%r402, %r400, %r401;
	selp.b32 	%r403, 0, %r345, %p37;
	xor.b32  	%r404, %r402, %r403;
	selp.b32 	%r405, 0, %r346, %p36;
	xor.b32  	%r406, %r404, %r405;
	selp.b32 	%r407, 0, %r347, %p35;
	xor.b32  	%r408, %r406, %r407;
	selp.b32 	%r409, 0, %r348, %p34;
	xor.b32  	%r410, %r408, %r409;
	shr.s32 	%r411, %r29, 31;
	and.b32  	%r412, %r411, %r349;
	xor.b32  	%r38, %r410, %r412;
	shr.u32 	%r413, %r29, 1;
	xor.b32  	%r414, %r413, %r29;
	and.b32  	%r415, %r414, 2147483647;
	setp.eq.s32 	%p65, %r415, 0;
	and.pred  	%p66, %p65, %p33;
	@%p66 bra 	$L__BB1_7;
	st.global.u32 	[%rd5+4], %r38;
$L__BB1_7:
	mov.u32 	%r416, %ntid.x;
	mov.u32 	%r417, %nctaid.x;
	mad.lo.s32 	%r418, %r416, %r417, %r418;
	setp.lt.u32 	%p67, %r418, %r40;
	@%p67 bra 	$L__BB1_1;
$L__BB1_8:
	ret;

}
	// .globl	_Z22init_QRNG_reuse_statesP18curandStateSobol32PA32_jj
.visible .entry _Z22init_QRNG_reuse_statesP18curandStateSobol32PA32_jj(
	.param .u64 .ptr .align 1 _Z22init_QRNG_reuse_statesP18curandStateSobol32PA32_jj_param_0,
	.param .u64 .ptr .align 1 _Z22init_QRNG_reuse_statesP18curandStateSobol32PA32_jj_param_1,
	.param .u32 _Z22init_QRNG_reuse_statesP18curandStateSobol32PA32_jj_param_2
)
{
	.reg .pred 	%p<67>;
	.reg .b32 	%r<414>;
	.reg .b64 	%rd<15>;

	ld.param.u64 	%rd6, [_Z22init_QRNG_reuse_statesP18curandStateSobol32PA32_jj_param_0];
	ld.param.u64 	%rd7, [_Z22init_QRNG_reuse_statesP18curandStateSobol32PA32_jj_param_1];
	ld.param.u32 	%r39, [_Z22init_QRNG_reuse_statesP18curandStateSobol32PA32_jj_param_2];
	cvta.to.global.u64 	%rd8, %rd7;
	cvta.to.global.u64 	%rd9, %rd6;
	mov.u32 	%r40, %tid.x;
	mov.u32 	%r41, %ctaid.x;
	mov.u32 	%r42, %ntid.x;
	mad.lo.s32 	%r1, %r41, %r42, %r40;
	mad.lo.s32 	%r2, %r39, %r1, 2;
	mul.wide.u32 	%rd10, %r1, 140;
	add.s64 	%rd1, %rd9, %rd10;
	mov.b32 	%r43, 0;
	st.global.u32 	[%rd1], %r43;
	st.global.u32 	[%rd1+8], %r43;
	ld.global.u32 	%r44, [%rd8];
	st.global.u32 	[%rd1+12], %r44;
	ld.global.u32 	%r45, [%rd8+4];
	st.global.u32 	[%rd1+16], %r45;
	ld.global.u32 	%r46, [%rd8+8];
	st.global.u32 	[%rd1+20], %r46;
	ld.global.u32 	%r47, [%rd8+12];
	st.global.u32 	[%rd1+24], %r47;
	ld.global.u32 	%r48, [%rd8+16];
	st.global.u32 	[%rd1+28], %r48;
	ld.global.u32 	%r49, [%rd8+20];
	st.global.u32 	[%rd1+32], %r49;
	ld.global.u32 	%r50, [%rd8+24];
	st.global.u32 	[%rd1+36], %r50;
	ld.global.u32 	%r51, [%rd8+28];
	st.global.u32 	[%rd1+40], %r51;
	ld.global.u32 	%r52, [%rd8+32];
	st.global.u32 	[%rd1+44], %r52;
	ld.global.u32 	%r53, [%rd8+36];
	st.global.u32 	[%rd1+48], %r53;
	ld.global.u32 	%r54, [%rd8+40];
	st.global.u32 	[%rd1+52], %r54;
	ld.global.u32 	%r55, [%rd8+44];
	st.global.u32 	[%rd1+56], %r55;
	ld.global.u32 	%r56, [%rd8+48];
	st.global.u32 	[%rd1+60], %r56;
	ld.global.u32 	%r57, [%rd8+52];
	st.global.u32 	[%rd1+64], %r57;
	ld.global.u32 	%r58, [%rd8+56];
	st.global.u32 	[%rd1+68], %r58;
	ld.global.u32 	%r59, [%rd8+60];
	st.global.u32 	[%rd1+72], %r59;
	ld.global.u32 	%r60, [%rd8+64];
	st.global.u32 	[%rd1+76], %r60;
	ld.global.u32 	%r61, [%rd8+68];
	st.global.u32 	[%rd1+80], %r61;
	ld.global.u32 	%r62, [%rd8+72];
	st.global.u32 	[%rd1+84], %r62;
	ld.global.u32 	%r63, [%rd8+76];
	st.global.u32 	[%rd1+88], %r63;
	ld.global.u32 	%r64, [%rd8+80];
	st.global.u32 	[%rd1+92], %r64;
	ld.global.u32 	%r65, [%rd8+84];
	st.global.u32 	[%rd1+96], %r65;
	ld.global.u32 	%r66, [%rd8+88];
	st.global.u32 	[%rd1+100], %r66;
	ld.global.u32 	%r67, [%rd8+92];
	st.global.u32 	[%rd1+104], %r67;
	ld.global.u32 	%r68, [%rd8+96];
	st.global.u32 	[%rd1+108], %r68;
	ld.global.u32 	%r69, [%rd8+100];
	st.global.u32 	[%rd1+112], %r69;
	ld.global.u32 	%r70, [%rd8+104];
	st.global.u32 	[%rd1+116], %r70;
	ld.global.u32 	%r71, [%rd8+108];
	st.global.u32 	[%rd1+120], %r71;
	ld.global.u32 	%r72, [%rd8+112];
	st.global.u32 	[%rd1+124], %r72;
	ld.global.u32 	%r73, [%rd8+116];
	st.global.u32 	[%rd1+128], %r73;
	ld.global.u32 	%r74, [%rd8+120];
	st.global.u32 	[%rd1+132], %r74;
	ld.global.u32 	%r75, [%rd8+124];
	st.global.u32 	[%rd1+136], %r75;
	st.global.u32 	[%rd1+4], %r43;
	st.global.u32 	[%rd1], %r2;
	shr.u32 	%r76, %r2, 1;
	xor.b32  	%r77, %r76, %r2;
	and.b32  	%r3, %r77, 1;
	neg.s32 	%r78, %r3;
	and.b32  	%r79, %r78, %r44;
	shl.b32 	%r80, %r77, 30;
	shr.s32 	%r81, %r80, 31;
	and.b32  	%r82, %r81, %r45;
	xor.b32  	%r83, %r79, %r82;
	and.b32  	%r4, %r77, 4;
	shl.b32 	%r84, %r77, 29;
	shr.s32 	%r85, %r84, 31;
	and.b32  	%r86, %r85, %r46;
	xor.b32  	%r87, %r83, %r86;
	and.b32  	%r5, %r77, 8;
	shl.b32 	%r88, %r77, 28;
	shr.s32 	%r89, %r88, 31;
	and.b32  	%r90, %r89, %r47;
	xor.b32  	%r91, %r87, %r90;
	and.b32  	%r6, %r77, 16;
	shl.b32 	%r92, %r77, 27;
	shr.s32 	%r93, %r92, 31;
	and.b32  	%r94, %r93, %r48;
	xor.b32  	%r95, %r91, %r94;
	and.b32  	%r7, %r77, 32;
	shl.b32 	%r96, %r77, 26;
	shr.s32 	%r97, %r96, 31;
	and.b32  	%r98, %r97, %r49;
	xor.b32  	%r99, %r95, %r98;
	and.b32  	%r8, %r77, 64;
	shl.b32 	%r100, %r77, 25;
	shr.s32 	%r101, %r100, 31;
	and.b32  	%r102, %r101, %r50;
	xor.b32  	%r103, %r99, %r102;
	and.b32  	%r9, %r77, 128;
	shl.b32 	%r104, %r77, 24;
	shr.s32 	%r105, %r104, 31;
	and.b32  	%r106, %r105, %r51;
	xor.b32  	%r107, %r103, %r106;
	and.b32  	%r10, %r77, 256;
	shl.b32 	%r108, %r77, 23;
	shr.s32 	%r109, %r108, 31;
	and.b32  	%r110, %r109, %r52;
	xor.b32  	%r111, %r107, %r110;
	and.b32  	%r11, %r77, 512;
	shl.b32 	%r112, %r77, 22;
	shr.s32 	%r113, %r112, 31;
	and.b32  	%r114, %r113, %r53;
	xor.b32  	%r115, %r111, %r114;
	and.b32  	%r12, %r77, 1024;
	shl.b32 	%r116, %r77, 21;
	shr.s32 	%r117, %r116, 31;
	and.b32  	%r118, %r117, %r54;
	xor.b32  	%r119, %r115, %r118;
	and.b32  	%r13, %r77, 2048;
	shl.b32 	%r120, %r77, 20;
	shr.s32 	%r121, %r120, 31;
	and.b32  	%r122, %r121, %r55;
	xor.b32  	%r123, %r119, %r122;
	and.b32  	%r14, %r77, 4096;
	shl.b32 	%r124, %r77, 19;
	shr.s32 	%r125, %r124, 31;
	and.b32  	%r126, %r125, %r56;
	xor.b32  	%r127, %r123, %r126;
	and.b32  	%r15, %r77, 8192;
	shl.b32 	%r128, %r77, 18;
	shr.s32 	%r129, %r128, 31;
	and.b32  	%r130, %r129, %r57;
	xor.b32  	%r131, %r127, %r130;
	and.b32  	%r16, %r77, 16384;
	shl.b32 	%r132, %r77, 17;
	shr.s32 	%r133, %r132, 31;
	and.b32  	%r134, %r133, %r58;
	xor.b32  	%r135, %r131, %r134;
	shl.b32 	%r136, %r77, 16;
	shr.s32 	%r137, %r136, 31;
	and.b32  	%r138, %r137, %r59;
	xor.b32  	%r139, %r135, %r138;
	and.b32  	%r17, %r77, 65536;
	shl.b32 	%r140, %r77, 15;
	shr.s32 	%r141, %r140, 31;
	and.b32  	%r142, %r141, %r60;
	xor.b32  	%r143, %r139, %r142;
	shl.b32 	%r144, %r77, 14;
	shr.s32 	%r145, %r144, 31;
	and.b32  	%r146, %r145, %r61;
	xor.b32  	%r147, %r143, %r146;
	and.b32  	%r18, %r77, 262144;
	shl.b32 	%r148, %r77, 13;
	shr.s32 	%r149, %r148, 31;
	and.b32  	%r150, %r149, %r62;
	xor.b32  	%r151, %r147, %r150;
	and.b32  	%r19, %r77, 524288;
	shl.b32 	%r152, %r77, 12;
	shr.s32 	%r153, %r152, 31;
	and.b32  	%r154, %r153, %r63;
	xor.b32  	%r155, %r151, %r154;
	and.b32  	%r20, %r77, 1048576;
	shl.b32 	%r156, %r77, 11;
	shr.s32 	%r157, %r156, 31;
	and.b32  	%r158, %r157, %r64;
	xor.b32  	%r159, %r155, %r158;
	and.b32  	%r21, %r77, 2097152;
	shl.b32 	%r160, %r77, 10;
	shr.s32 	%r161, %r160, 31;
	and.b32  	%r162, %r161, %r65;
	xor.b32  	%r163, %r159, %r162;
	and.b32  	%r22, %r77, 4194304;
	shl.b32 	%r164, %r77, 9;
	shr.s32 	%r165, %r164, 31;
	and.b32  	%r166, %r165, %r66;
	xor.b32  	%r167, %r163, %r166;
	and.b32  	%r23, %r77, 8388608;
	shl.b32 	%r168, %r77, 8;
	shr.s32 	%r169, %r168, 31;
	and.b32  	%r170, %r169, %r67;
	xor.b32  	%r171, %r167, %r170;
	and.b32  	%r24, %r77, 16777216;
	shl.b32 	%r172, %r77, 7;
	shr.s32 	%r173, %r172, 31;
	and.b32  	%r174, %r173, %r68;
	xor.b32  	%r175, %r171, %r174;
	shl.b32 	%r176, %r77, 6;
	shr.s32 	%r177, %r176, 31;
	and.b32  	%r178, %r177, %r69;
	xor.b32  	%r179, %r175, %r178;
	and.b32  	%r25, %r77, 67108864;
	shl.b32 	%r180, %r77, 5;
	shr.s32 	%r181, %r180, 31;
	and.b32  	%r182, %r181, %r70;
	xor.b32  	%r183, %r179, %r182;
	and.b32  	%r26, %r77, 134217728;
	shl.b32 	%r184, %r77, 4;
	shr.s32 	%r185, %r184, 31;
	and.b32  	%r186, %r185, %r71;
	xor.b32  	%r187, %r183, %r186;
	and.b32  	%r27, %r77, 268435456;
	shl.b32 	%r188, %r77, 3;
	shr.s32 	%r189, %r188, 31;
	and.b32  	%r190, %r189, %r72;
	xor.b32  	%r191, %r187, %r190;
	shl.b32 	%r192, %r77, 2;
	shr.s32 	%r193, %r192, 31;
	and.b32  	%r194, %r193, %r73;
	xor.b32  	%r195, %r191, %r194;
	and.b32  	%r28, %r77, 1073741824;
	shl.b32 	%r196, %r77, 1;
	shr.s32 	%r197, %r196, 31;
	and.b32  	%r198, %r197, %r74;
	xor.b32  	%r199, %r195, %r198;
	and.b32  	%r200, %r77, 2147483647;
	setp.eq.s32 	%p1, %r200, 0;
	setp.gt.s32 	%p2, %r2, -1;
	shr.s32 	%r201, %r2, 31;
	and.b32  	%r202, %r201, %r75;
	xor.b32  	%r29, %r199, %r202;
	and.pred  	%p3, %p1, %p2;
	@%p3 bra 	$L__BB2_2;
	st.global.u32 	[%rd1+4], %r29;
$L__BB2_2:
	ld.param.u64 	%rd14, [_Z22init_QRNG_reuse_statesP18curandStateSobol32PA32_jj_param_1];
	ld.param.u64 	%rd13, [_Z22init_QRNG_reuse_statesP18curandStateSobol32PA32_jj_param_0];
	setp.gt.s32 	%p4, %r2, -1;
	setp.eq.s32 	%p5, %r28, 0;
	shr.u32 	%r203, %r2, 1;
	xor.b32  	%r204, %r203, %r2;
	and.b32  	%r30, %r204, 536870912;
	shl.b32 	%r205, %r204, 2;
	shr.s32 	%r206, %r205, 31;
	setp.eq.s32 	%p6, %r27, 0;
	setp.eq.s32 	%p7, %r26, 0;
	setp.eq.s32 	%p8, %r25, 0;
	and.b32  	%r31, %r204, 33554432;
	shl.b32 	%r207, %r204, 6;
	shr.s32 	%r208, %r207, 31;
	setp.eq.s32 	%p9, %r24, 0;
	setp.eq.s32 	%p10, %r23, 0;
	setp.eq.s32 	%p11, %r22, 0;
	setp.eq.s32 	%p12, %r21, 0;
	setp.eq.s32 	%p13, %r20, 0;
	setp.eq.s32 	%p14, %r19, 0;
	setp.eq.s32 	%p15, %r18, 0;
	and.b32  	%r32, %r204, 131072;
	shl.b32 	%r209, %r204, 14;
	shr.s32 	%r210, %r209, 31;
	setp.eq.s32 	%p16, %r17, 0;
	and.b32  	%r33, %r204, 32768;
	shl.b32 	%r211, %r204, 16;
	shr.s32 	%r212, %r211, 31;
	setp.eq.s32 	%p17, %r16, 0;
	setp.eq.s32 	%p18, %r15, 0;
	setp.eq.s32 	%p19, %r14, 0;
	setp.eq.s32 	%p20, %r13, 0;
	setp.eq.s32 	%p21, %r12, 0;
	setp.eq.s32 	%p22, %r11, 0;
	setp.eq.s32 	%p23, %r10, 0;
	setp.eq.s32 	%p24, %r9, 0;
	setp.eq.s32 	%p25, %r8, 0;
	setp.eq.s32 	%p26, %r7, 0;
	setp.eq.s32 	%p27, %r6, 0;
	setp.eq.s32 	%p28, %r5, 0;
	setp.eq.s32 	%p29, %r4, 0;
	and.b32  	%r34, %r204, 2;
	shl.b32 	%r213, %r204, 30;
	shr.s32 	%r214, %r213, 31;
	setp.eq.s32 	%p30, %r3, 0;
	mov.u32 	%r215, %ntid.x;
	mov.u32 	%r216, %nctaid.x;
	mul.lo.s32 	%r35, %r215, %r216;
	add.s32 	%r36, %r1, %r35;
	cvta.to.global.u64 	%rd2, %rd13;
	mul.wide.u32 	%rd11, %r36, 140;
	add.s64 	%rd3, %rd2, %rd11;
	mov.b32 	%r217, 0;
	st.global.u32 	[%rd3], %r217;
	st.global.u32 	[%rd3+8], %r217;
	cvta.to.global.u64 	%rd4, %rd14;
	ld.global.u32 	%r218, [%rd4+128];
	st.global.u32 	[%rd3+12], %r218;
	ld.global.u32 	%r219, [%rd4+132];
	st.global.u32 	[%rd3+16], %r219;
	ld.global.u32 	%r220, [%rd4+136];
	st.global.u32 	[%rd3+20], %r220;
	ld.global.u32 	%r221, [%rd4+140];
	st.global.u32 	[%rd3+24], %r221;
	ld.global.u32 	%r222, [%rd4+144];
	st.global.u32 	[%rd3+28], %r222;
	ld.global.u32 	%r223, [%rd4+148];
	st.global.u32 	[%rd3+32], %r223;
	ld.global.u32 	%r224, [%rd4+152];
	st.global.u32 	[%rd3+36], %r224;
	ld.global.u32 	%r225, [%rd4+156];
	st.global.u32 	[%rd3+40], %r225;
	ld.global.u32 	%r226, [%rd4+160];
	st.global.u32 	[%rd3+44], %r226;
	ld.global.u32 	%r227, [%rd4+164];
	st.global.u32 	[%rd3+48], %r227;
	ld.global.u32 	%r228, [%rd4+168];
	st.global.u32 	[%rd3+52], %r228;
	ld.global.u32 	%r229, [%rd4+172];
	st.global.u32 	[%rd3+56], %r229;
	ld.global.u32 	%r230, [%rd4+176];
	st.global.u32 	[%rd3+60], %r230;
	ld.global.u32 	%r231, [%rd4+180];
	st.global.u32 	[%rd3+64], %r231;
	ld.global.u32 	%r232, [%rd4+184];
	st.global.u32 	[%rd3+68], %r232;
	ld.global.u32 	%r233, [%rd4+188];
	st.global.u32 	[%rd3+72], %r233;
	ld.global.u32 	%r234, [%rd4+192];
	st.global.u32 	[%rd3+76], %r234;
	ld.global.u32 	%r235, [%rd4+196];
	st.global.u32 	[%rd3+80], %r235;
	ld.global.u32 	%r236, [%rd4+200];
	st.global.u32 	[%rd3+84], %r236;
	ld.global.u32 	%r237, [%rd4+204];
	st.global.u32 	[%rd3+88], %r237;
	ld.global.u32 	%r238, [%rd4+208];
	st.global.u32 	[%rd3+92], %r238;
	ld.global.u32 	%r239, [%rd4+212];
	st.global.u32 	[%rd3+96], %r239;
	ld.global.u32 	%r240, [%rd4+216];
	st.global.u32 	[%rd3+100], %r240;
	ld.global.u32 	%r241, [%rd4+220];
	st.global.u32 	[%rd3+104], %r241;
	ld.global.u32 	%r242, [%rd4+224];
	st.global.u32 	[%rd3+108], %r242;
	ld.global.u32 	%r243, [%rd4+228];
	st.global.u32 	[%rd3+112], %r243;
	ld.global.u32 	%r244, [%rd4+232];
	st.global.u32 	[%rd3+116], %r244;
	ld.global.u32 	%r245, [%rd4+236];
	st.global.u32 	[%rd3+120], %r245;
	ld.global.u32 	%r246, [%rd4+240];
	st.global.u32 	[%rd3+124], %r246;
	ld.global.u32 	%r247, [%rd4+244];
	st.global.u32 	[%rd3+128], %r247;
	ld.global.u32 	%r248, [%rd4+248];
	st.global.u32 	[%rd3+132], %r248;
	ld.global.u32 	%r249, [%rd4+252];
	st.global.u32 	[%rd3+136], %r249;
	st.global.u32 	[%rd3+4], %r217;
	st.global.u32 	[%rd3], %r2;
	selp.b32 	%r250, 0, %r218, %p30;
	and.b32  	%r251, %r214, %r219;
	xor.b32  	%r252, %r250, %r251;
	selp.b32 	%r253, 0, %r220, %p29;
	xor.b32  	%r254, %r252, %r253;
	selp.b32 	%r255, 0, %r221, %p28;
	xor.b32  	%r256, %r254, %r255;
	selp.b32 	%r257, 0, %r222, %p27;
	xor.b32  	%r258, %r256, %r257;
	selp.b32 	%r259, 0, %r223, %p26;
	xor.b32  	%r260, %r258, %r259;
	selp.b32 	%r261, 0, %r224, %p25;
	xor.b32  	%r262, %r260, %r261;
	selp.b32 	%r263, 0, %r225, %p24;
	xor.b32  	%r264, %r262, %r263;
	selp.b32 	%r265, 0, %r226, %p23;
	xor.b32  	%r266, %r264, %r265;
	selp.b32 	%r267, 0, %r227, %p22;
	xor.b32  	%r268, %r266, %r267;
	selp.b32 	%r269, 0, %r228, %p21;
	xor.b32  	%r270, %r268, %r269;
	selp.b32 	%r271, 0, %r229, %p20;
	xor.b32  	%r272, %r270, %r271;
	selp.b32 	%r273, 0, %r230, %p19;
	xor.b32  	%r274, %r272, %r273;
	selp.b32 	%r275, 0, %r231, %p18;
	xor.b32  	%r276, %r274, %r275;
	selp.b32 	%r277, 0, %r232, %p17;
	xor.b32  	%r278, %r276, %r277;
	and.b32  	%r279, %r212, %r233;
	xor.b32  	%r280, %r278, %r279;
	selp.b32 	%r281, 0, %r234, %p16;
	xor.b32  	%r282, %r280, %r281;
	and.b32  	%r283, %r210, %r235;
	xor.b32  	%r284, %r282, %r283;
	selp.b32 	%r285, 0, %r236, %p15;
	xor.b32  	%r286, %r284, %r285;
	selp.b32 	%r287, 0, %r237, %p14;
	xor.b32  	%r288, %r286, %r287;
	selp.b32 	%r289, 0, %r238, %p13;
	xor.b32  	%r290, %r288, %r289;
	selp.b32 	%r291, 0, %r239, %p12;
	xor.b32  	%r292, %r290, %r291;
	selp.b32 	%r293, 0, %r240, %p11;
	xor.b32  	%r294, %r292, %r293;
	selp.b32 	%r295, 0, %r241, %p10;
	xor.b32  	%r296, %r294, %r295;
	selp.b32 	%r297, 0, %r242, %p9;
	xor.b32  	%r298, %r296, %r297;
	and.b32  	%r299, %r208, %r243;
	xor.b32  	%r300, %r298, %r299;
	selp.b32 	%r301, 0, %r244, %p8;
	xor.b32  	%r302, %r300, %r301;
	selp.b32 	%r303, 0, %r245, %p7;
	xor.b32  	%r304, %r302, %r303;
	selp.b32 	%r305, 0, %r246, %p6;
	xor.b32  	%r306, %r304, %r305;
	and.b32  	%r307, %r206, %r247;
	xor.b32  	%r308, %r306, %r307;
	selp.b32 	%r309, 0, %r248, %p5;
	xor.b32  	%r310, %r308, %r309;
	shr.s32 	%r311, %r2, 31;
	and.b32  	%r312, %r311, %r249;
	xor.b32  	%r37, %r310, %r312;
	and.b32  	%r313, %r204, 2147483647;
	setp.eq.s32 	%p31, %r313, 0;
	and.pred  	%p32, %p31, %p4;
	@%p32 bra 	$L__BB2_4;
	st.global.u32 	[%rd3+4], %r37;
$L__BB2_4:
	setp.gt.s32 	%p33, %r2, -1;
	setp.eq.s32 	%p34, %r28, 0;
	setp.eq.s32 	%p35, %r30, 0;
	setp.eq.s32 	%p36, %r27, 0;
	setp.eq.s32 	%p37, %r26, 0;
	setp.eq.s32 	%p38, %r25, 0;
	setp.eq.s32 	%p39, %r31, 0;
	setp.eq.s32 	%p40, %r24, 0;
	setp.eq.s32 	%p41, %r23, 0;
	setp.eq.s32 	%p42, %r22, 0;
	setp.eq.s32 	%p43, %r21, 0;
	setp.eq.s32 	%p44, %r20, 0;
	setp.eq.s32 	%p45, %r19, 0;
	setp.eq.s32 	%p46, %r18, 0;
	setp.eq.s32 	%p47, %r32, 0;
	setp.eq.s32 	%p48, %r17, 0;
	setp.eq.s32 	%p49, %r33, 0;
	setp.eq.s32 	%p50, %r16, 0;
	setp.eq.s32 	%p51, %r15, 0;
	setp.eq.s32 	%p52, %r14, 0;
	setp.eq.s32 	%p53, %r13, 0;
	setp.eq.s32 	%p54, %r12, 0;
	setp.eq.s32 	%p55, %r11, 0;
	setp.eq.s32 	%p56, %r10, 0;
	setp.eq.s32 	%p57, %r9, 0;
	setp.eq.s32 	%p58, %r8, 0;
	setp.eq.s32 	%p59, %r7, 0;
	setp.eq.s32 	%p60, %r6, 0;
	setp.eq.s32 	%p61, %r5, 0;
	setp.eq.s32 	%p62, %r4, 0;
	setp.eq.s32 	%p63, %r34, 0;
	setp.eq.s32 	%p64, %r3, 0;
	add.s32 	%r314, %r36, %r35;
	mul.wide.u32 	%rd12, %r314, 140;
	add.s64 	%rd5, %rd2, %rd12;
	mov.b32 	%r315, 0;
	st.global.u32 	[%rd5], %r315;
	st.global.u32 	[%rd5+8], %r315;
	ld.global.u32 	%r316, [%rd4+256];
	st.global.u32 	[%rd5+12], %r316;
	ld.global.u32 	%r317, [%rd4+260];
	st.global.u32 	[%rd5+16], %r317;
	ld.global.u32 	%r318, [%rd4+264];
	st.global.u32 	[%rd5+20], %r318;
	ld.global.u32 	%r319, [%rd4+268];
	st.global.u32 	[%rd5+24], %r319;
	ld.global.u32 	%r320, [%rd4+272];
	st.global.u32 	[%rd5+28], %r320;
	ld.global.u32 	%r321, [%rd4+276];
	st.global.u32 	[%rd5+32], %r321;
	ld.global.u32 	%r322, [%rd4+280];
	st.global.u32 	[%rd5+36], %r322;
	ld.global.u32 	%r323, [%rd4+284];
	st.global.u32 	[%rd5+40], %r323;
	ld.global.u32 	%r324, [%rd4+288];
	st.global.u32 	[%rd5+44], %r324;
	ld.global.u32 	%r325, [%rd4+292];
	st.global.u32 	[%rd5+48], %r325;
	ld.global.u32 	%r326, [%rd4+296];
	st.global.u32 	[%rd5+52], %r326;
	ld.global.u32 	%r327, [%rd4+300];
	st.global.u32 	[%rd5+56], %r327;
	ld.global.u32 	%r328, [%rd4+304];
	st.global.u32 	[%rd5+60], %r328;
	ld.global.u32 	%r329, [%rd4+308];
	st.global.u32 	[%rd5+64], %r329;
	ld.global.u32 	%r330, [%rd4+312];
	st.global.u32 	[%rd5+68], %r330;
	ld.global.u32 	%r331, [%rd4+316];
	st.global.u32 	[%rd5+72], %r331;
	ld.global.u32 	%r332, [%rd4+320];
	st.global.u32 	[%rd5+76], %r332;
	ld.global.u32 	%r333, [%rd4+324];
	st.global.u32 	[%rd5+80], %r333;
	ld.global.u32 	%r334, [%rd4+328];
	st.global.u32 	[%rd5+84], %r334;
	ld.global.u32 	%r335, [%rd4+332];
	st.global.u32 	[%rd5+88], %r335;
	ld.global.u32 	%r336, [%rd4+336];
	st.global.u32 	[%rd5+92], %r336;
	ld.global.u32 	%r337, [%rd4+340];
	st.global.u32 	[%rd5+96], %r337;
	ld.global.u32 	%r338, [%rd4+344];
	st.global.u32 	[%rd5+100], %r338;
	ld.global.u32 	%r339, [%rd4+348];
	st.global.u32 	[%rd5+104], %r339;
	ld.global.u32 	%r340, [%rd4+352];
	st.global.u32 	[%rd5+108], %r340;
	ld.global.u32 	%r341, [%rd4+356];
	st.global.u32 	[%rd5+112], %r341;
	ld.global.u32 	%r342, [%rd4+360];
	st.global.u32 	[%rd5+116], %r342;
	ld.global.u32 	%r343, [%rd4+364];
	st.global.u32 	[%rd5+120], %r343;
	ld.global.u32 	%r344, [%rd4+368];
	st.global.u32 	[%rd5+124], %r344;
	ld.global.u32 	%r345, [%rd4+372];
	st.global.u32 	[%rd5+128], %r345;
	ld.global.u32 	%r346, [%rd4+376];
	st.global.u32 	[%rd5+132], %r346;
	ld.global.u32 	%r347, [%rd4+380];
	st.global.u32 	[%rd5+136], %r347;
	st.global.u32 	[%rd5+4], %r315;
	st.global.u32 	[%rd5], %r2;
	selp.b32 	%r348, 0, %r316, %p64;
	selp.b32 	%r349, 0, %r317, %p63;
	xor.b32  	%r350, %r348, %r349;
	selp.b32 	%r351, 0, %r318, %p62;
	xor.b32  	%r352, %r350, %r351;
	selp.b32 	%r353, 0, %r319, %p61;
	xor.b32  	%r354, %r352, %r353;
	selp.b32 	%r355, 0, %r320, %p60;
	xor.b32  	%r356, %r354, %r355;
	selp.b32 	%r357, 0, %r321, %p59;
	xor.b32  	%r358, %r356, %r357;
	selp.b32 	%r359, 0, %r322, %p58;
	xor.b32  	%r360, %r358, %r359;
	selp.b32 	%r361, 0, %r323, %p57;
	xor.b32  	%r362, %r360, %r361;
	selp.b32 	%r363, 0, %r324, %p56;
	xor.b32  	%r364, %r362, %r363;
	selp.b32 	%r365, 0, %r325, %p55;
	xor.b32  	%r366, %r364, %r365;
	selp.b32 	%r367, 0, %r326, %p54;
	xor.b32  	%r368, %r366, %r367;
	selp.b32 	%r369, 0, %r327, %p53;
	xor.b32  	%r370, %r368, %r369;
	selp.b32 	%r371, 0, %r328, %p52;
	xor.b32  	%r372, %r370, %r371;
	selp.b32 	%r373, 0, %r329, %p51;
	xor.b32  	%r374, %r372, %r373;
	selp.b32 	%r375, 0, %r330, %p50;
	xor.b32  	%r376, %r374, %r375;
	selp.b32 	%r377, 0, %r331, %p49;
	xor.b32  	%r378, %r376, %r377;
	selp.b32 	%r379, 0, %r332, %p48;
	xor.b32  	%r380, %r378, %r379;
	selp.b32 	%r381, 0, %r333, %p47;
	xor.b32  	%r382, %r380, %r381;
	selp.b32 	%r383, 0, %r334, %p46;
	xor.b32  	%r384, %r382, %r383;
	selp.b32 	%r385, 0, %r335, %p45;
	xor.b32  	%r386, %r384, %r385;
	selp.b32 	%r387, 0, %r336, %p44;
	xor.b32  	%r388, %r386, %r387;
	selp.b32 	%r389, 0, %r337, %p43;
	xor.b32  	%r390, %r388, %r389;
	selp.b32 	%r391, 0, %r338, %p42;
	xor.b32  	%r392, %r390, %r391;
	selp.b32 	%r393, 0, %r339, %p41;
	xor.b32  	%r394, %r392, %r393;
	selp.b32 	%r395, 0, %r340, %p40;
	xor.b32  	%r396, %r394, %r395;
	selp.b32 	%r397, 0, %r341, %p39;
	xor.b32  	%r398, %r396, %r397;
	selp.b32 	%r399, 0, %r342, %p38;
	xor.b32  	%r400, %r398, %r399;
	selp.b32 	%r401, 0, %r343, %p37;
	xor.b32  	%r402, %r400, %r401;
	selp.b32 	%r403, 0, %r344, %p36;
	xor.b32  	%r404, %r402, %r403;
	selp.b32 	%r405, 0, %r345, %p35;
	xor.b32  	%r406, %r404, %r405;
	selp.b32 	%r407, 0, %r346, %p34;
	xor.b32  	%r408, %r406, %r407;
	shr.s32 	%r409, %r2, 31;
	and.b32  	%r410, %r409, %r347;
	xor.b32  	%r38, %r408, %r410;
	shr.u32 	%r411, %r2, 1;
	xor.b32  	%r412, %r411, %r2;
	and.b32  	%r413, %r412, 2147483647;
	setp.eq.s32 	%p65, %r413, 0;
	and.pred  	%p66, %p65, %p33;
	@%p66 bra 	$L__BB2_6;
	st.global.u32 	[%rd5+4], %r38;
$L__BB2_6:
	ret;

}
	// .globl	_Z19gen_normals_no_loopPfP18curandStateSobol32j
.visible .entry _Z19gen_normals_no_loopPfP18curandStateSobol32j(
	.param .u64 .ptr .align 1 _Z19gen_normals_no_loopPfP18curandStateSobol32j_param_0,
	.param .u64 .ptr .align 1 _Z19gen_normals_no_loopPfP18curandStateSobol32j_param_1,
	.param .u32 _Z19gen_normals_no_loopPfP18curandStateSobol32j_param_2
)
{
	.reg .pred 	%p<20>;
	.reg .b32 	%r<17>;
	.reg .b32 	%f<121>;
	.reg .b64 	%rd<17>;

	ld.param.u64 	%rd1, [_Z19gen_normals_no_loopPfP18curandStateSobol32j_param_0];
	ld.param.u64 	%rd2, [_Z19gen_normals_no_loopPfP18curandStateSobol32j_param_1];
	ld.param.u32 	%r6, [_Z19gen_normals_no_loopPfP18curandStateSobol32j_param_2];
	mov.u32 	%r7, %tid.x;
	mov.u32 	%r8, %ctaid.x;
	mov.u32 	%r9, %ntid.x;
	mad.lo.s32 	%r1, %r8, %r9, %r7;
	setp.ge.u32 	%p1, %r1, %r6;
	@%p1 bra 	$L__BB3_11;
	cvta.to.global.u64 	%rd3, %rd2;
	mul.wide.u32 	%rd4, %r1, 140;
	add.s64 	%rd5, %rd3, %rd4;
	ld.global.u32 	%r10, [%rd5+4];
	add.s32 	%r2, %r6, %r1;
	mul.wide.u32 	%rd6, %r2, 140;
	add.s64 	%rd7, %rd3, %rd6;
	ld.global.u32 	%r3, [%rd7+4];
	add.s32 	%r4, %r2, %r6;
	mul.wide.u32 	%rd8, %r4, 140;
	add.s64 	%rd9, %rd3, %rd8;
	ld.global.u32 	%r5, [%rd9+4];
	setp.gt.u32 	%p2, %r10, -2147483648;
	selp.s32 	%r11, -1, 0, %p2;
	xor.b32  	%r12, %r10, %r11;
	selp.f32 	%f1, 0f3FB504F3, 0fBFB504F3, %p2;
	cvt.rn.f32.u32 	%f24, %r12;
	fma.rn.f32 	%f25, %f24, 0f2F800000, 0f2F000000;
	add.f32 	%f2, %f25, %f25;
	neg.f32 	%f3, %f2;
	mov.f32 	%f26, 0f40000000;
	add.rn.f32 	%f4, %f26, %f3;
	setp.ltu.f32 	%p3, %f2, 0f3B5ED289;
	setp.gtu.f32 	%p4, %f2, 0f3FFF9097;
	or.pred  	%p5, %p3, %p4;
	@%p5 bra 	$L__BB3_3;
	mul.rn.f32 	%f43, %f4, %f2;
	lg2.approx.ftz.f32 	%f44, %f43;
	neg.f32 	%f45, %f44;
	fma.rn.f32 	%f46, %f44, 0f2F8A6370, 0f3221F645;
	fma.rn.f32 	%f47, %f46, %f45, 0fB4016FDA;
	fma.rn.f32 	%f48, %f47, %f45, 0f3468F846;
	fma.rn.f32 	%f49, %f48, %f45, 0f370742AA;
	fma.rn.f32 	%f50, %f49, %f45, 0fB804DB4D;
	fma.rn.f32 	%f51, %f50, %f45, 0fBA4AFEA1;
	fma.rn.f32 	%f52, %f51, %f45, 0f3BB5C027;
	fma.rn.f32 	%f53, %f52, %f45, 0f3E24AE0F;
	fma.rn.f32 	%f54, %f53, %f45, 0f3F62DFC4;
	fma.rn.f32 	%f118, %f54, %f3, %f54;
	bra.uni 	$L__BB3_4;
$L__BB3_3:
	setp.gt.f32 	%p6, %f2, 0f3F800000;
	selp.f32 	%f27, %f4, %f2, %p6;
	lg2.approx.f32 	%f28, %f27;
	neg.f32 	%f29, %f28;
	rsqrt.approx.ftz.f32 	%f30, %f29;
	fma.rn.f32 	%f31, %f30, 0fC27C73F1, 0f42FEF829;
	fma.rn.f32 	%f32, %f31, %f30, 0fC2E4361C;
	fma.rn.f32 	%f33, %f32, %f30, 0f42714D9B;
	fma.rn.f32 	%f34, %f33, %f30, 0fC1AE51B3;
	fma.rn.f32 	%f35, %f34, %f30, 0f40CEF504;
	fma.rn.f32 	%f36, %f35, %f30, 0fBFEA9E05;
	fma.rn.f32 	%f37, %f36, %f30, 0fBCF871F4;
	fma.rn.f32 	%f38, %f37, %f30, 0f3F553775;
	mul.f32 	%f39, %f30, %f29;
	setp.eq.f32 	%p7, %f28, 0fFF800000;
	selp.f32 	%f40, 0f7F800000, %f39, %p7;
	neg.f32 	%f41, %f40;
	selp.f32 	%f42, %f41, %f40, %p6;
	mul.rn.f32 	%f118, %f38, %f42;
$L__BB3_4:
	mul.f32 	%f8, %f1, %f118;
	setp.gt.u32 	%p8, %r3, -2147483648;
	selp.s32 	%r13, -1, 0, %p8;
	xor.b32  	%r14, %r3, %r13;
	selp.f32 	%f9, 0f3FB504F3, 0fBFB504F3, %p8;
	cvt.rn.f32.u32 	%f55, %r14;
	fma.rn.f32 	%f56, %f55, 0f2F800000, 0f2F000000;
	add.f32 	%f10, %f56, %f56;
	neg.f32 	%f11, %f10;
	mov.f32 	%f57, 0f40000000;
	add.rn.f32 	%f12, %f57, %f11;
	setp.ltu.f32 	%p9, %f10, 0f3B5ED289;
	setp.gtu.f32 	%p10, %f10, 0f3FFF9097;
	or.pred  	%p11, %p9, %p10;
	@%p11 bra 	$L__BB3_6;
	mul.rn.f32 	%f74, %f12, %f10;
	lg2.approx.ftz.f32 	%f75, %f74;
	neg.f32 	%f76, %f75;
	fma.rn.f32 	%f77, %f75, 0f2F8A6370, 0f3221F645;
	fma.rn.f32 	%f78, %f77, %f76, 0fB4016FDA;
	fma.rn.f32 	%f79, %f78, %f76, 0f3468F846;
	fma.rn.f32 	%f80, %f79, %f76, 0f370742AA;
	fma.rn.f32 	%f81, %f80, %f76, 0fB804DB4D;
	fma.rn.f32 	%f82, %f81, %f76, 0fBA4AFEA1;
	fma.rn.f32 	%f83, %f82, %f76, 0f3BB5C027;
	fma.rn.f32 	%f84, %f83, %f76, 0f3E24AE0F;
	fma.rn.f32 	%f85, %f84, %f76, 0f3F62DFC4;
	fma.rn.f32 	%f119, %f85, %f11, %f85;
	bra.uni 	$L__BB3_7;
$L__BB3_6:
	setp.gt.f32 	%p12, %f10, 0f3F800000;
	selp.f32 	%f58, %f12, %f10, %p12;
	lg2.approx.f32 	%f59, %f58;
	neg.f32 	%f60, %f59;
	rsqrt.approx.ftz.f32 	%f61, %f60;
	fma.rn.f32 	%f62, %f61, 0fC27C73F1, 0f42FEF829;
	fma.rn.f32 	%f63, %f62, %f61, 0fC2E4361C;
	fma.rn.f32 	%f64, %f63, %f61, 0f42714D9B;
	fma.rn.f32 	%f65, %f64, %f61, 0fC1AE51B3;
	fma.rn.f32 	%f66, %f65, %f61, 0f40CEF504;
	fma.rn.f32 	%f67, %f66, %f61, 0fBFEA9E05;
	fma.rn.f32 	%f68, %f67, %f61, 0fBCF871F4;
	fma.rn.f32 	%f69, %f68, %f61, 0f3F553775;
	mul.f32 	%f70, %f61, %f60;
	setp.eq.f32 	%p13, %f59, 0fFF800000;
	selp.f32 	%f71, 0f7F800000, %f70, %p13;
	neg.f32 	%f72, %f71;
	selp.f32 	%f73, %f72, %f71, %p12;
	mul.rn.f32 	%f119, %f69, %f73;
$L__BB3_7:
	mul.f32 	%f16, %f9, %f119;
	setp.gt.u32 	%p14, %r5, -2147483648;
	selp.s32 	%r15, -1, 0, %p14;
	xor.b32  	%r16, %r5, %r15;
	selp.f32 	%f17, 0f3FB504F3, 0fBFB504F3, %p14;
	cvt.rn.f32.u32 	%f86, %r16;
	fma.rn.f32 	%f87, %f86, 0f2F800000, 0f2F000000;
	add.f32 	%f18, %f87, %f87;
	neg.f32 	%f19, %f18;
	mov.f32 	%f88, 0f40000000;
	add.rn.f32 	%f20, %f88, %f19;
	setp.ltu.f32 	%p15, %f18, 0f3B5ED289;
	setp.gtu.f32 	%p16, %f18, 0f3FFF9097;
	or.pred  	%p17, %p15, %p16;
	@%p17 bra 	$L__BB3_9;
	mul.rn.f32 	%f105, %f20, %f18;
	lg2.approx.ftz.f32 	%f106, %f105;
	neg.f32 	%f107, %f106;
	fma.rn.f32 	%f108, %f106, 0f2F8A6370, 0f3221F645;
	fma.rn.f32 	%f109, %f108, %f107, 0fB4016FDA;
	fma.rn.f32 	%f110, %f109, %f107, 0f3468F846;
	fma.rn.f32 	%f111, %f110, %f107, 0f370742AA;
	fma.rn.f32 	%f112, %f111, %f107, 0fB804DB4D;
	fma.rn.f32 	%f113, %f112, %f107, 0fBA4AFEA1;
	fma.rn.f32 	%f114, %f113, %f107, 0f3BB5C027;
	fma.rn.f32 	%f115, %f114, %f107, 0f3E24AE0F;
	fma.rn.f32 	%f116, %f115, %f107, 0f3F62DFC4;
	fma.rn.f32 	%f120, %f116, %f19, %f116;
	bra.uni 	$L__BB3_10;
$L__BB3_9:
	setp.gt.f32 	%p18, %f18, 0f3F800000;
	selp.f32 	%f89, %f20, %f18, %p18;
	lg2.approx.f32 	%f90, %f89;
	neg.f32 	%f91, %f90;
	rsqrt.approx.ftz.f32 	%f92, %f91;
	fma.rn.f32 	%f93, %f92, 0fC27C73F1, 0f42FEF829;
	fma.rn.f32 	%f94, %f93, %f92, 0fC2E4361C;
	fma.rn.f32 	%f95, %f94, %f92, 0f42714D9B;
	fma.rn.f32 	%f96, %f95, %f92, 0fC1AE51B3;
	fma.rn.f32 	%f97, %f96, %f92, 0f40CEF504;
	fma.rn.f32 	%f98, %f97, %f92, 0fBFEA9E05;
	fma.rn.f32 	%f99, %f98, %f92, 0fBCF871F4;
	fma.rn.f32 	%f100, %f99, %f92, 0f3F553775;
	mul.f32 	%f101, %f92, %f91;
	setp.eq.f32 	%p19, %f90, 0fFF800000;
	selp.f32 	%f102, 0f7F800000, %f101, %p19;
	neg.f32 	%f103, %f102;
	selp.f32 	%f104, %f103, %f102, %p18;
	mul.rn.f32 	%f120, %f100, %f104;
$L__BB3_10:
	cvta.to.global.u64 	%rd10, %rd1;
	mul.f32 	%f117, %f17, %f120;
	mul.wide.u32 	%rd11, %r1, 4;
	add.s64 	%rd12, %rd10, %rd11;
	st.global.f32 	[%rd12], %f8;
	mul.wide.u32 	%rd13, %r2, 4;
	add.s64 	%rd14, %rd10, %rd13;
	st.global.f32 	[%rd14], %f16;
	mul.wide.u32 	%rd15, %r4, 4;
	add.s64 	%rd16, %rd10, %rd15;
	st.global.f32 	[%rd16], %f117;
$L__BB3_11:
	ret;

}
	// .globl	_Z23gen_normals_loop_statesPfP18curandStateSobol32m
.visible .entry _Z23gen_normals_loop_statesPfP18curandStateSobol32m(
	.param .u64 .ptr .align 1 _Z23gen_normals_loop_statesPfP18curandStateSobol32m_param_0,
	.param .u64 .ptr .align 1 _Z23gen_normals_loop_statesPfP18curandStateSobol32m_param_1,
	.param .u64 _Z23gen_normals_loop_statesPfP18curandStateSobol32m_param_2
)
{
	.local .align 4 .b8 	__local_depot4[420];
	.reg .b64 	%SP;
	.reg .b64 	%SPL;
	.reg .pred 	%p<24>;
	.reg .b32 	%r<142>;
	.reg .b32 	%f<121>;
	.reg .b64 	%rd<35>;

	mov.u64 	%SPL, __local_depot4;
	ld.param.u64 	%rd9, [_Z23gen_normals_loop_statesPfP18curandStateSobol32m_param_2];
	add.u64 	%rd1, %SPL, 140;
	add.u64 	%rd2, %SPL, 280;
	mov.u32 	%r8, %tid.x;
	mov.u32 	%r9, %ctaid.x;
	mov.u32 	%r10, %ntid.x;
	mad.lo.s32 	%r141, %r9, %r10, %r8;
	cvt.u64.u32 	%rd34, %r141;
	setp.le.u64 	%p1, %rd9, %rd34;
	@%p1 bra 	$L__BB4_12;
	add.u64 	%rd4, %SPL, 0;
$L__BB4_2:
	ld.param.u64 	%rd32, [_Z23gen_normals_loop_statesPfP18curandStateSobol32m_param_2];
	ld.param.u64 	%rd31, [_Z23gen_normals_loop_statesPfP18curandStateSobol32m_param_1];
	cvta.to.global.u64 	%rd13, %rd31;
	mad.lo.s64 	%rd14, %rd34, 140, %rd13;
	ld.global.u32 	%r11, [%rd14+136];
	ld.global.u32 	%r12, [%rd14+132];
	ld.global.u32 	%r13, [%rd14+128];
	ld.global.u32 	%r14, [%rd14+124];
	ld.global.u32 	%r15, [%rd14+120];
	ld.global.u32 	%r16, [%rd14+116];
	ld.global.u32 	%r17, [%rd14+112];
	ld.global.u32 	%r18, [%rd14+108];
	ld.global.u32 	%r19, [%rd14+104];
	ld.global.u32 	%r20, [%rd14+100];
	ld.global.u32 	%r21, [%rd14+96];
	ld.global.u32 	%r22, [%rd14+92];
	ld.global.u32 	%r23, [%rd14+88];
	ld.global.u32 	%r24, [%rd14+84];
	ld.global.u32 	%r25, [%rd14+80];
	ld.global.u32 	%r26, [%rd14+76];
	ld.global.u32 	%r27, [%rd14+72];
	ld.global.u32 	%r28, [%rd14+68];
	ld.global.u32 	%r29, [%rd14+64];
	ld.global.u32 	%r30, [%rd14+60];
	ld.global.u32 	%r31, [%rd14+56];
	ld.global.u32 	%r32, [%rd14+52];
	ld.global.u32 	%r33, [%rd14+48];
	ld.global.u32 	%r34, [%rd14+44];
	ld.global.u32 	%r35, [%rd14+40];
	ld.global.u32 	%r36, [%rd14+36];
	ld.global.u32 	%r37, [%rd14+32];
	ld.global.u32 	%r38, [%rd14+28];
	ld.global.u32 	%r39, [%rd14+24];
	ld.global.u32 	%r40, [%rd14+20];
	ld.global.u32 	%r41, [%rd14+16];
	ld.global.u32 	%r42, [%rd14+12];
	ld.global.u32 	%r43, [%rd14+8];
	ld.global.u32 	%r44, [%rd14+4];
	ld.global.u32 	%r45, [%rd14];
	st.local.u32 	[%rd4], %r45;
	st.local.u32 	[%rd4+4], %r44;
	st.local.u32 	[%rd4+8], %r43;
	st.local.u32 	[%rd4+12], %r42;
	st.local.u32 	[%rd4+16], %r41;
	st.local.u32 	[%rd4+20], %r40;
	st.local.u32 	[%rd4+24], %r39;
	st.local.u32 	[%rd4+28], %r38;
	st.local.u32 	[%rd4+32], %r37;
	st.local.u32 	[%rd4+36], %r36;
	st.local.u32 	[%rd4+40], %r35;
	st.local.u32 	[%rd4+44], %r34;
	st.local.u32 	[%rd4+48], %r33;
	st.local.u32 	[%rd4+52], %r32;
	st.local.u32 	[%rd4+56], %r31;
	st.local.u32 	[%rd4+60], %r30;
	st.local.u32 	[%rd4+64], %r29;
	st.local.u32 	[%rd4+68], %r28;
	st.local.u32 	[%rd4+72], %r27;
	st.local.u32 	[%rd4+76], %r26;
	st.local.u32 	[%rd4+80], %r25;
	st.local.u32 	[%rd4+84], %r24;
	st.local.u32 	[%rd4+88], %r23;
	st.local.u32 	[%rd4+92], %r22;
	st.local.u32 	[%rd4+96], %r21;
	st.local.u32 	[%rd4+100], %r20;
	st.local.u32 	[%rd4+104], %r19;
	st.local.u32 	[%rd4+108], %r18;
	st.local.u32 	[%rd4+112], %r17;
	st.local.u32 	[%rd4+116], %r16;
	st.local.u32 	[%rd4+120], %r15;
	st.local.u32 	[%rd4+124], %r14;
	st.local.u32 	[%rd4+128], %r13;
	st.local.u32 	[%rd4+132], %r12;
	st.local.u32 	[%rd4+136], %r11;
	mul.lo.s64 	%rd15, %rd32, 140;
	add.s64 	%rd16, %rd14, %rd15;
	ld.global.u32 	%r46, [%rd16+136];
	ld.global.u32 	%r47, [%rd16+132];
	ld.global.u32 	%r48, [%rd16+128];
	ld.global.u32 	%r49, [%rd16+124];
	ld.global.u32 	%r50, [%rd16+120];
	ld.global.u32 	%r51, [%rd16+116];
	ld.global.u32 	%r52, [%rd16+112];
	ld.global.u32 	%r53, [%rd16+108];
	ld.global.u32 	%r54, [%rd16+104];
	ld.global.u32 	%r55, [%rd16+100];
	ld.global.u32 	%r56, [%rd16+96];
	ld.global.u32 	%r57, [%rd16+92];
	ld.global.u32 	%r58, [%rd16+88];
	ld.global.u32 	%r59, [%rd16+84];
	ld.global.u32 	%r60, [%rd16+80];
	ld.global.u32 	%r61, [%rd16+76];
	ld.global.u32 	%r62, [%rd16+72];
	ld.global.u32 	%r63, [%rd16+68];
	ld.global.u32 	%r64, [%rd16+64];
	ld.global.u32 	%r65, [%rd16+60];
	ld.global.u32 	%r66, [%rd16+56];
	ld.global.u32 	%r67, [%rd16+52];
	ld.global.u32 	%r68, [%rd16+48];
	ld.global.u32 	%r69, [%rd16+44];
	ld.global.u32 	%r70, [%rd16+40];
	ld.global.u32 	%r71, [%rd16+36];
	ld.global.u32 	%r72, [%rd16+32];
	ld.global.u32 	%r73, [%rd16+28];
	ld.global.u32 	%r74, [%rd16+24];
	ld.global.u32 	%r75, [%rd16+20];
	ld.global.u32 	%r76, [%rd16+16];
	ld.global.u32 	%r77, [%rd16+12];
	ld.global.u32 	%r78, [%rd16+8];
	ld.global.u32 	%r3, [%rd16+4];
	ld.global.u32 	%r4, [%rd16];
	st.local.u32 	[%rd1], %r4;
	st.local.u32 	[%rd1+4], %r3;
	st.local.u32 	[%rd1+8], %r78;
	st.local.u32 	[%rd1+12], %r77;
	st.local.u32 	[%rd1+16], %r76;
	st.local.u32 	[%rd1+20], %r75;
	st.local.u32 	[%rd1+24], %r74;
	st.local.u32 	[%rd1+28], %r73;
	st.local.u32 	[%rd1+32], %r72;
	st.local.u32 	[%rd1+36], %r71;
	st.local.u32 	[%rd1+40], %r70;
	st.local.u32 	[%rd1+44], %r69;
	st.local.u32 	[%rd1+48], %r68;
	st.local.u32 	[%rd1+52], %r67;
	st.local.u32 	[%rd1+56], %r66;
	st.local.u32 	[%rd1+60], %r65;
	st.local.u32 	[%rd1+64], %r64;
	st.local.u32 	[%rd1+68], %r63;
	st.local.u32 	[%rd1+72], %r62;
	st.local.u32 	[%rd1+76], %r61;
	st.local.u32 	[%rd1+80], %r60;
	st.local.u32 	[%rd1+84], %r59;
	st.local.u32 	[%rd1+88], %r58;
	st.local.u32 	[%rd1+92], %r57;
	st.local.u32 	[%rd1+96], %r56;
	st.local.u32 	[%rd1+100], %r55;
	st.local.u32 	[%rd1+104], %r54;
	st.local.u32 	[%rd1+108], %r53;
	st.local.u32 	[%rd1+112], %r52;
	st.local.u32 	[%rd1+116], %r51;
	st.local.u32 	[%rd1+120], %r50;
	st.local.u32 	[%rd1+124], %r49;
	st.local.u32 	[%rd1+128], %r48;
	st.local.u32 	[%rd1+132], %r47;
	st.local.u32 	[%rd1+136], %r46;
	add.s64 	%rd17, %rd16, %rd15;
	ld.global.u32 	%r79, [%rd17+136];
	ld.global.u32 	%r80, [%rd17+132];
	ld.global.u32 	%r81, [%rd17+128];
	ld.global.u32 	%r82, [%rd17+124];
	ld.global.u32 	%r83, [%rd17+120];
	ld.global.u32 	%r84, [%rd17+116];
	ld.global.u32 	%r85, [%rd17+112];
	ld.global.u32 	%r86, [%rd17+108];
	ld.global.u32 	%r87, [%rd17+104];
	ld.global.u32 	%r88, [%rd17+100];
	ld.global.u32 	%r89, [%rd17+96];
	ld.global.u32 	%r90, [%rd17+92];
	ld.global.u32 	%r91, [%rd17+88];
	ld.global.u32 	%r92, [%rd17+84];
	ld.global.u32 	%r93, [%rd17+80];
	ld.global.u32 	%r94, [%rd17+76];
	ld.global.u32 	%r95, [%rd17+72];
	ld.global.u32 	%r96, [%rd17+68];
	ld.global.u32 	%r97, [%rd17+64];
	ld.global.u32 	%r98, [%rd17+60];
	ld.global.u32 	%r99, [%rd17+56];
	ld.global.u32 	%r100, [%rd17+52];
	ld.global.u32 	%r101, [%rd17+48];
	ld.global.u32 	%r102, [%rd17+44];
	ld.global.u32 	%r103, [%rd17+40];
	ld.global.u32 	%r104, [%rd17+36];
	ld.global.u32 	%r105, [%rd17+32];
	ld.global.u32 	%r106, [%rd17+28];
	ld.global.u32 	%r107, [%rd17+24];
	ld.global.u32 	%r108, [%rd17+20];
	ld.global.u32 	%r109, [%rd17+16];
	ld.global.u32 	%r110, [%rd17+12];
	ld.global.u32 	%r111, [%rd17+8];
	ld.global.u32 	%r5, [%rd17+4];
	ld.global.u32 	%r6, [%rd17];
	st.local.u32 	[%rd2], %r6;
	st.local.u32 	[%rd2+4], %r5;
	st.local.u32 	[%rd2+8], %r111;
	st.local.u32 	[%rd2+12], %r110;
	st.local.u32 	[%rd2+16], %r109;
	st.local.u32 	[%rd2+20], %r108;
	st.local.u32 	[%rd2+24], %r107;
	st.local.u32 	[%rd2+28], %r106;
	st.local.u32 	[%rd2+32], %r105;
	st.local.u32 	[%rd2+36], %r104;
	st.local.u32 	[%rd2+40], %r103;
	st.local.u32 	[%rd2+44], %r102;
	st.local.u32 	[%rd2+48], %r101;
	st.local.u32 	[%rd2+52], %r100;
	st.local.u32 	[%rd2+56], %r99;
	st.local.u32 	[%rd2+60], %r98;
	st.local.u32 	[%rd2+64], %r97;
	st.local.u32 	[%rd2+68], %r96;
	st.local.u32 	[%rd2+72], %r95;
	st.local.u32 	[%rd2+76], %r94;
	st.local.u32 	[%rd2+80], %r93;
	st.local.u32 	[%rd2+84], %r92;
	st.local.u32 	[%rd2+88], %r91;
	st.local.u32 	[%rd2+92], %r90;
	st.local.u32 	[%rd2+96], %r89;
	st.local.u32 	[%rd2+100], %r88;
	st.local.u32 	[%rd2+104], %r87;
	st.local.u32 	[%rd2+108], %r86;
	st.local.u32 	[%rd2+112], %r85;
	st.local.u32 	[%rd2+116], %r84;
	st.local.u32 	[%rd2+120], %r83;
	st.local.u32 	[%rd2+124], %r82;
	st.local.u32 	[%rd2+128], %r81;
	st.local.u32 	[%rd2+132], %r80;
	st.local.u32 	[%rd2+136], %r79;
	not.b32 	%r112, %r45;
	brev.b32 	%r113, %r112;
	bfind.shiftamt.u32 	%r114, %r113;
	setp.eq.s32 	%p2, %r114, -1;
	selp.b32 	%r115, 31, %r114, %p2;
	mul.wide.s32 	%rd18, %r115, 4;
	add.s64 	%rd19, %rd4, %rd18;
	ld.local.u32 	%r116, [%rd19+12];
	xor.b32  	%r117, %r44, %r116;
	st.local.u32 	[%rd4+4], %r117;
	add.s32 	%r118, %r45, 1;
	st.local.u32 	[%rd4], %r118;
	setp.gt.u32 	%p3, %r44, -2147483648;
	selp.s32 	%r119, -1, 0, %p3;
	xor.b32  	%r120, %r44, %r119;
	selp.f32 	%f1, 0f3FB504F3, 0fBFB504F3, %p3;
	cvt.rn.f32.u32 	%f24, %r120;
	fma.rn.f32 	%f25, %f24, 0f2F800000, 0f2F000000;
	add.f32 	%f2, %f25, %f25;
	neg.f32 	%f3, %f2;
	mov.f32 	%f26, 0f40000000;
	add.rn.f32 	%f4, %f26, %f3;
	setp.ltu.f32 	%p4, %f2, 0f3B5ED289;
	setp.gtu.f32 	%p5, %f2, 0f3FFF9097;
	or.pred  	%p6, %p4, %p5;
	@%p6 bra 	$L__BB4_4;
	mul.rn.f32 	%f43, %f4, %f2;
	lg2.approx.ftz.f32 	%f44, %f43;
	neg.f32 	%f45, %f44;
	fma.rn.f32 	%f46, %f44, 0f2F8A6370, 0f3221F645;
	fma.rn.f32 	%f47, %f46, %f45, 0fB4016FDA;
	fma.rn.f32 	%f48, %f47, %f45, 0f3468F846;
	fma.rn.f32 	%f49, %f48, %f45, 0f370742AA;
	fma.rn.f32 	%f50, %f49, %f45, 0fB804DB4D;
	fma.rn.f32 	%f51, %f50, %f45, 0fBA4AFEA1;
	fma.rn.f32 	%f52, %f51, %f45, 0f3BB5C027;
	fma.rn.f32 	%f53, %f52, %f45, 0f3E24AE0F;
	fma.rn.f32 	%f54, %f53, %f45, 0f3F62DFC4;
	fma.rn.f32 	%f118, %f54, %f3, %f54;
	bra.uni 	$L__BB4_5;
$L__BB4_4:
	setp.gt.f32 	%p7, %f2, 0f3F800000;
	selp.f32 	%f27, %f4, %f2, %p7;
	lg2.approx.f32 	%f28, %f27;
	neg.f32 	%f29, %f28;
	rsqrt.approx.ftz.f32 	%f30, %f29;
	fma.rn.f32 	%f31, %f30, 0fC27C73F1, 0f42FEF829;
	fma.rn.f32 	%f32, %f31, %f30, 0fC2E4361C;
	fma.rn.f32 	%f33, %f32, %f30, 0f42714D9B;
	fma.rn.f32 	%f34, %f33, %f30, 0fC1AE51B3;
	fma.rn.f32 	%f35, %f34, %f30, 0f40CEF504;
	fma.rn.f32 	%f36, %f35, %f30, 0fBFEA9E05;
	fma.rn.f32 	%f37, %f36, %f30, 0fBCF871F4;
	fma.rn.f32 	%f38, %f37, %f30, 0f3F553775;
	mul.f32 	%f39, %f30, %f29;
	setp.eq.f32 	%p8, %f28, 0fFF800000;
	selp.f32 	%f40, 0f7F800000, %f39, %p8;
	neg.f32 	%f41, %f40;
	selp.f32 	%f42, %f41, %f40, %p7;
	mul.rn.f32 	%f118, %f38, %f42;
$L__BB4_5:
	mul.f32 	%f8, %f1, %f118;
	not.b32 	%r121, %r4;
	brev.b32 	%r122, %r121;
	bfind.shiftamt.u32 	%r123, %r122;
	setp.eq.s32 	%p9, %r123, -1;
	selp.b32 	%r124, 31, %r123, %p9;
	mul.wide.s32 	%rd20, %r124, 4;
	add.s64 	%rd21, %rd1, %rd20;
	ld.local.u32 	%r125, [%rd21+12];
	xor.b32  	%r126, %r3, %r125;
	st.local.u32 	[%rd1+4], %r126;
	add.s32 	%r127, %r4, 1;
	st.local.u32 	[%rd1], %r127;
	setp.gt.u32 	%p10, %r3, -2147483648;
	selp.s32 	%r128, -1, 0, %p10;
	xor.b32  	%r129, %r3, %r128;
	selp.f32 	%f9, 0f3FB504F3, 0fBFB504F3, %p10;
	cvt.rn.f32.u32 	%f55, %r129;
	fma.rn.f32 	%f56, %f55, 0f2F800000, 0f2F000000;
	add.f32 	%f10, %f56, %f56;
	neg.f32 	%f11, %f10;
	mov.f32 	%f57, 0f40000000;
	add.rn.f32 	%f12, %f57, %f11;
	setp.ltu.f32 	%p11, %f10, 0f3B5ED289;
	setp.gtu.f32 	%p12, %f10, 0f3FFF9097;
	or.pred  	%p13, %p11, %p12;
	@%p13 bra 	$L__BB4_7;
	mul.rn.f32 	%f74, %f12, %f10;
	lg2.approx.ftz.f32 	%f75, %f74;
	neg.f32 	%f76, %f75;
	fma.rn.f32 	%f77, %f75, 0f2F8A6370, 0f3221F645;
	fma.rn.f32 	%f78, %f77, %f76, 0fB4016FDA;
	fma.rn.f32 	%f79, %f78, %f76, 0f3468F846;
	fma.rn.f32 	%f80, %f79, %f76, 0f370742AA;
	fma.rn.f32 	%f81, %f80, %f76, 0fB804DB4D;
	fma.rn.f32 	%f82, %f81, %f76, 0fBA4AFEA1;
	fma.rn.f32 	%f83, %f82, %f76, 0f3BB5C027;
	fma.rn.f32 	%f84, %f83, %f76, 0f3E24AE0F;
	fma.rn.f32 	%f85, %f84, %f76, 0f3F62DFC4;
	fma.rn.f32 	%f119, %f85, %f11, %f85;
	bra.uni 	$L__BB4_8;
$L__BB4_7:
	setp.gt.f32 	%p14, %f10, 0f3F800000;
	selp.f32 	%f58, %f12, %f10, %p14;
	lg2.approx.f32 	%f59, %f58;
	neg.f32 	%f60, %f59;
	rsqrt.approx.ftz.f32 	%f61, %f60;
	fma.rn.f32 	%f62, %f61, 0fC27C73F1, 0f42FEF829;
	fma.rn.f32 	%f63, %f62, %f61, 0fC2E4361C;
	fma.rn.f32 	%f64, %f63, %f61, 0f42714D9B;
	fma.rn.f32 	%f65, %f64, %f61, 0fC1AE51B3;
	fma.rn.f32 	%f66, %f65, %f61, 0f40CEF504;
	fma.rn.f32 	%f67, %f66, %f61, 0fBFEA9E05;
	fma.rn.f32 	%f68, %f67, %f61, 0fBCF871F4;
	fma.rn.f32 	%f69, %f68, %f61, 0f3F553775;
	mul.f32 	%f70, %f61, %f60;
	setp.eq.f32 	%p15, %f59, 0fFF800000;
	selp.f32 	%f71, 0f7F800000, %f70, %p15;
	neg.f32 	%f72, %f71;
	selp.f32 	%f73, %f72, %f71, %p14;
	mul.rn.f32 	%f119, %f69, %f73;
$L__BB4_8:
	mul.f32 	%f16, %f9, %f119;
	not.b32 	%r130, %r6;
	brev.b32 	%r131, %r130;
	bfind.shiftamt.u32 	%r132, %r131;
	setp.eq.s32 	%p16, %r132, -1;
	selp.b32 	%r133, 31, %r132, %p16;
	mul.wide.s32 	%rd22, %r133, 4;
	add.s64 	%rd23, %rd2, %rd22;
	ld.local.u32 	%r134, [%rd23+12];
	xor.b32  	%r135, %r5, %r134;
	st.local.u32 	[%rd2+4], %r135;
	add.s32 	%r136, %r6, 1;
	st.local.u32 	[%rd2], %r136;
	setp.gt.u32 	%p17, %r5, -2147483648;
	selp.s32 	%r137, -1, 0, %p17;
	xor.b32  	%r138, %r5, %r137;
	selp.f32 	%f17, 0f3FB504F3, 0fBFB504F3, %p17;
	cvt.rn.f32.u32 	%f86, %r138;
	fma.rn.f32 	%f87, %f86, 0f2F800000, 0f2F000000;
	add.f32 	%f18, %f87, %f87;
	neg.f32 	%f19, %f18;
	mov.f32 	%f88, 0f40000000;
	add.rn.f32 	%f20, %f88, %f19;
	setp.ltu.f32 	%p18, %f18, 0f3B5ED289;
	setp.gtu.f32 	%p19, %f18, 0f3FFF9097;
	or.pred  	%p20, %p18, %p19;
	@%p20 bra 	$L__BB4_10;
	mul.rn.f32 	%f105, %f20, %f18;
	lg2.approx.ftz.f32 	%f106, %f105;
	neg.f32 	%f107, %f106;
	fma.rn.f32 	%f108, %f106, 0f2F8A6370, 0f3221F645;
	fma.rn.f32 	%f109, %f108, %f107, 0fB4016FDA;
	fma.rn.f32 	%f110, %f109, %f107, 0f3468F846;
	fma.rn.f32 	%f111, %f110, %f107, 0f370742AA;
	fma.rn.f32 	%f112, %f111, %f107, 0fB804DB4D;
	fma.rn.f32 	%f113, %f112, %f107, 0fBA4AFEA1;
	fma.rn.f32 	%f114, %f113, %f107, 0f3BB5C027;
	fma.rn.f32 	%f115, %f114, %f107, 0f3E24AE0F;
	fma.rn.f32 	%f116, %f115, %f107, 0f3F62DFC4;
	fma.rn.f32 	%f120, %f116, %f19, %f116;
	bra.uni 	$L__BB4_11;
$L__BB4_10:
	setp.gt.f32 	%p21, %f18, 0f3F800000;
	selp.f32 	%f89, %f20, %f18, %p21;
	lg2.approx.f32 	%f90, %f89;
	neg.f32 	%f91, %f90;
	rsqrt.approx.ftz.f32 	%f92, %f91;
	fma.rn.f32 	%f93, %f92, 0fC27C73F1, 0f42FEF829;
	fma.rn.f32 	%f94, %f93, %f92, 0fC2E4361C;
	fma.rn.f32 	%f95, %f94, %f92, 0f42714D9B;
	fma.rn.f32 	%f96, %f95, %f92, 0fC1AE51B3;
	fma.rn.f32 	%f97, %f96, %f92, 0f40CEF504;
	fma.rn.f32 	%f98, %f97, %f92, 0fBFEA9E05;
	fma.rn.f32 	%f99, %f98, %f92, 0fBCF871F4;
	fma.rn.f32 	%f100, %f99, %f92, 0f3F553775;
	mul.f32 	%f101, %f92, %f91;
	setp.eq.f32 	%p22, %f90, 0fFF800000;
	selp.f32 	%f102, 0f7F800000, %f101, %p22;
	neg.f32 	%f103, %f102;
	selp.f32 	%f104, %f103, %f102, %p21;
	mul.rn.f32 	%f120, %f100, %f104;
$L__BB4_11:
	ld.param.u64 	%rd33, [_Z23gen_normals_loop_statesPfP18curandStateSobol32m_param_2];
	ld.param.u64 	%rd30, [_Z23gen_normals_loop_statesPfP18curandStateSobol32m_param_0];
	mul.f32 	%f117, %f17, %f120;
	cvta.to.global.u64 	%rd24, %rd30;
	shl.b64 	%rd25, %rd34, 2;
	add.s64 	%rd26, %rd24, %rd25;
	st.global.f32 	[%rd26], %f8;
	shl.b64 	%rd27, %rd33, 2;
	add.s64 	%rd28, %rd26, %rd27;
	st.global.f32 	[%rd28], %f16;
	add.s64 	%rd29, %rd28, %rd27;
	st.global.f32 	[%rd29], %f117;
	mov.u32 	%r139, %ntid.x;
	mov.u32 	%r140, %nctaid.x;
	mad.lo.s32 	%r141, %r139, %r140, %r141;
	cvt.u64.u32 	%rd34, %r141;
	setp.gt.u64 	%p23, %rd33, %rd34;
	@%p23 bra 	$L__BB4_2;
$L__BB4_12:
	ret;

}
	// .globl	_Z24gen_normals_reuse_statesPfP18curandStateSobol32m
.visible .entry _Z24gen_normals_reuse_statesPfP18curandStateSobol32m(
	.param .u64 .ptr .align 1 _Z24gen_normals_reuse_statesPfP18curandStateSobol32m_param_0,
	.param .u64 .ptr .align 1 _Z24gen_normals_reuse_statesPfP18curandStateSobol32m_param_1,
	.param .u64 _Z24gen_normals_reuse_statesPfP18curandStateSobol32m_param_2
)
{
	.local .align 4 .b8 	__local_depot5[420];
	.reg .b64 	%SP;
	.reg .b64 	%SPL;
	.reg .pred 	%p<24>;
	.reg .b32 	%r<156>;
	.reg .b32 	%f<121>;
	.reg .b64 	%rd<35>;

	mov.u64 	%SPL, __local_depot5;
	ld.param.u64 	%rd10, [_Z24gen_normals_reuse_statesPfP18curandStateSobol32m_param_1];
	ld.param.u64 	%rd9, [_Z24gen_normals_reuse_statesPfP18curandStateSobol32m_param_2];
	cvta.to.global.u64 	%rd11, %rd10;
	add.u64 	%rd1, %SPL, 0;
	add.u64 	%rd2, %SPL, 140;
	add.u64 	%rd3, %SPL, 280;
	mov.u32 	%r23, %tid.x;
	mov.u32 	%r24, %ctaid.x;
	mov.u32 	%r25, %ntid.x;
	mad.lo.s32 	%r155, %r24, %r25, %r23;
	mov.u32 	%r26, %nctaid.x;
	mul.lo.s32 	%r2, %r25, %r26;
	cvt.u64.u32 	%rd34, %r155;
	mul.wide.u32 	%rd15, %r155, 140;
	add.s64 	%rd16, %rd11, %rd15;
	ld.global.u32 	%r27, [%rd16+136];
	ld.global.u32 	%r28, [%rd16+132];
	ld.global.u32 	%r29, [%rd16+128];
	ld.global.u32 	%r30, [%rd16+124];
	ld.global.u32 	%r31, [%rd16+120];
	ld.global.u32 	%r32, [%rd16+116];
	ld.global.u32 	%r33, [%rd16+112];
	ld.global.u32 	%r34, [%rd16+108];
	ld.global.u32 	%r35, [%rd16+104];
	ld.global.u32 	%r36, [%rd16+100];
	ld.global.u32 	%r37, [%rd16+96];
	ld.global.u32 	%r38, [%rd16+92];
	ld.global.u32 	%r39, [%rd16+88];
	ld.global.u32 	%r40, [%rd16+84];
	ld.global.u32 	%r41, [%rd16+80];
	ld.global.u32 	%r42, [%rd16+76];
	ld.global.u32 	%r43, [%rd16+72];
	ld.global.u32 	%r44, [%rd16+68];
	ld.global.u32 	%r45, [%rd16+64];
	ld.global.u32 	%r46, [%rd16+60];
	ld.global.u32 	%r47, [%rd16+56];
	ld.global.u32 	%r48, [%rd16+52];
	ld.global.u32 	%r49, [%rd16+48];
	ld.global.u32 	%r50, [%rd16+44];
	ld.global.u32 	%r51, [%rd16+40];
	ld.global.u32 	%r52, [%rd16+36];
	ld.global.u32 	%r53, [%rd16+32];
	ld.global.u32 	%r54, [%rd16+28];
	ld.global.u32 	%r55, [%rd16+24];
	ld.global.u32 	%r56, [%rd16+20];
	ld.global.u32 	%r57, [%rd16+16];
	ld.global.u32 	%r58, [%rd16+12];
	ld.global.u32 	%r59, [%rd16+8];
	ld.global.u32 	%r154, [%rd16+4];
	ld.global.u32 	%r153, [%rd16];
	st.local.u32 	[%rd1], %r153;
	st.local.u32 	[%rd1+4], %r154;
	st.local.u32 	[%rd1+8], %r59;
	st.local.u32 	[%rd1+12], %r58;
	st.local.u32 	[%rd1+16], %r57;
	st.local.u32 	[%rd1+20], %r56;
	st.local.u32 	[%rd1+24], %r55;
	st.local.u32 	[%rd1+28], %r54;
	st.local.u32 	[%rd1+32], %r53;
	st.local.u32 	[%rd1+36], %r52;
	st.local.u32 	[%rd1+40], %r51;
	st.local.u32 	[%rd1+44], %r50;
	st.local.u32 	[%rd1+48], %r49;
	st.local.u32 	[%rd1+52], %r48;
	st.local.u32 	[%rd1+56], %r47;
	st.local.u32 	[%rd1+60], %r46;
	st.local.u32 	[%rd1+64], %r45;
	st.local.u32 	[%rd1+68], %r44;
	st.local.u32 	[%rd1+72], %r43;
	st.local.u32 	[%rd1+76], %r42;
	st.local.u32 	[%rd1+80], %r41;
	st.local.u32 	[%rd1+84], %r40;
	st.local.u32 	[%rd1+88], %r39;
	st.local.u32 	[%rd1+92], %r38;
	st.local.u32 	[%rd1+96], %r37;
	st.local.u32 	[%rd1+100], %r36;
	st.local.u32 	[%rd1+104], %r35;
	st.local.u32 	[%rd1+108], %r34;
	st.local.u32 	[%rd1+112], %r33;
	st.local.u32 	[%rd1+116], %r32;
	st.local.u32 	[%rd1+120], %r31;
	st.local.u32 	[%rd1+124], %r30;
	st.local.u32 	[%rd1+128], %r29;
	st.local.u32 	[%rd1+132], %r28;
	st.local.u32 	[%rd1+136], %r27;
	add.s32 	%r60, %r155, %r2;
	mul.wide.u32 	%rd17, %r60, 140;
	add.s64 	%rd18, %rd11, %rd17;
	ld.global.u32 	%r61, [%rd18+136];
	ld.global.u32 	%r62, [%rd18+132];
	ld.global.u32 	%r63, [%rd18+128];
	ld.global.u32 	%r64, [%rd18+124];
	ld.global.u32 	%r65, [%rd18+120];
	ld.global.u32 	%r66, [%rd18+116];
	ld.global.u32 	%r67, [%rd18+112];
	ld.global.u32 	%r68, [%rd18+108];
	ld.global.u32 	%r69, [%rd18+104];
	ld.global.u32 	%r70, [%rd18+100];
	ld.global.u32 	%r71, [%rd18+96];
	ld.global.u32 	%r72, [%rd18+92];
	ld.global.u32 	%r73, [%rd18+88];
	ld.global.u32 	%r74, [%rd18+84];
	ld.global.u32 	%r75, [%rd18+80];
	ld.global.u32 	%r76, [%rd18+76];
	ld.global.u32 	%r77, [%rd18+72];
	ld.global.u32 	%r78, [%rd18+68];
	ld.global.u32 	%r79, [%rd18+64];
	ld.global.u32 	%r80, [%rd18+60];
	ld.global.u32 	%r81, [%rd18+56];
	ld.global.u32 	%r82, [%rd18+52];
	ld.global.u32 	%r83, [%rd18+48];
	ld.global.u32 	%r84, [%rd18+44];
	ld.global.u32 	%r85, [%rd18+40];
	ld.global.u32 	%r86, [%rd18+36];
	ld.global.u32 	%r87, [%rd18+32];
	ld.global.u32 	%r88, [%rd18+28];
	ld.global.u32 	%r89, [%rd18+24];
	ld.global.u32 	%r90, [%rd18+20];
	ld.global.u32 	%r91, [%rd18+16];
	ld.global.u32 	%r92, [%rd18+12];
	ld.global.u32 	%r93, [%rd18+8];
	ld.global.u32 	%r152, [%rd18+4];
	ld.global.u32 	%r151, [%rd18];
	st.local.u32 	[%rd2], %r151;
	st.local.u32 	[%rd2+4], %r152;
	st.local.u32 	[%rd2+8], %r93;
	st.local.u32 	[%rd2+12], %r92;
	st.local.u32 	[%rd2+16], %r91;
	st.local.u32 	[%rd2+20], %r90;
	st.local.u32 	[%rd2+24], %r89;
	st.local.u32 	[%rd2+28], %r88;
	st.local.u32 	[%rd2+32], %r87;
	st.local.u32 	[%rd2+36], %r86;
	st.local.u32 	[%rd2+40], %r85;
	st.local.u32 	[%rd2+44], %r84;
	st.local.u32 	[%rd2+48], %r83;
	st.local.u32 	[%rd2+52], %r82;
	st.local.u32 	[%rd2+56], %r81;
	st.local.u32 	[%rd2+60], %r80;
	st.local.u32 	[%rd2+64], %r79;
	st.local.u32 	[%rd2+68], %r78;
	st.local.u32 	[%rd2+72], %r77;
	st.local.u32 	[%rd2+76], %r76;
	st.local.u32 	[%rd2+80], %r75;
	st.local.u32 	[%rd2+84], %r74;
	st.local.u32 	[%rd2+88], %r73;
	st.local.u32 	[%rd2+92], %r72;
	st.local.u32 	[%rd2+96], %r71;
	st.local.u32 	[%rd2+100], %r70;
	st.local.u32 	[%rd2+104], %r69;
	st.local.u32 	[%rd2+108], %r68;
	st.local.u32 	[%rd2+112], %r67;
	st.local.u32 	[%rd2+116], %r66;
	st.local.u32 	[%rd2+120], %r65;
	st.local.u32 	[%rd2+124], %r64;
	st.local.u32 	[%rd2+128], %r63;
	st.local.u32 	[%rd2+132], %r62;
	st.local.u32 	[%rd2+136], %r61;
	add.s32 	%r94, %r60, %r2;
	mul.wide.u32 	%rd19, %r94, 140;
	add.s64 	%rd20, %rd11, %rd19;
	ld.global.u32 	%r95, [%rd20+136];
	ld.global.u32 	%r96, [%rd20+132];
	ld.global.u32 	%r97, [%rd20+128];
	ld.global.u32 	%r98, [%rd20+124];
	ld.global.u32 	%r99, [%rd20+120];
	ld.global.u32 	%r100, [%rd20+116];
	ld.global.u32 	%r101, [%rd20+112];
	ld.global.u32 	%r102, [%rd20+108];
	ld.global.u32 	%r103, [%rd20+104];
	ld.global.u32 	%r104, [%rd20+100];
	ld.global.u32 	%r105, [%rd20+96];
	ld.global.u32 	%r106, [%rd20+92];
	ld.global.u32 	%r107, [%rd20+88];
	ld.global.u32 	%r108, [%rd20+84];
	ld.global.u32 	%r109, [%rd20+80];
	ld.global.u32 	%r110, [%rd20+76];
	ld.global.u32 	%r111, [%rd20+72];
	ld.global.u32 	%r112, [%rd20+68];
	ld.global.u32 	%r113, [%rd20+64];
	ld.global.u32 	%r114, [%rd20+60];
	ld.global.u32 	%r115, [%rd20+56];
	ld.global.u32 	%r116, [%rd20+52];
	ld.global.u32 	%r117, [%rd20+48];
	ld.global.u32 	%r118, [%rd20+44];
	ld.global.u32 	%r119, [%rd20+40];
	ld.global.u32 	%r120, [%rd20+36];
	ld.global.u32 	%r121, [%rd20+32];
	ld.global.u32 	%r122, [%rd20+28];
	ld.global.u32 	%r123, [%rd20+24];
	ld.global.u32 	%r124, [%rd20+20];
	ld.global.u32 	%r125, [%rd20+16];
	ld.global.u32 	%r126, [%rd20+12];
	ld.global.u32 	%r127, [%rd20+8];
	ld.global.u32 	%r150, [%rd20+4];
	ld.global.u32 	%r149, [%rd20];
	st.local.u32 	[%rd3], %r149;
	st.local.u32 	[%rd3+4], %r150;
	st.local.u32 	[%rd3+8], %r127;
	st.local.u32 	[%rd3+12], %r126;
	st.local.u32 	[%rd3+16], %r125;
	st.local.u32 	[%rd3+20], %r124;
	st.local.u32 	[%rd3+24], %r123;
	st.local.u32 	[%rd3+28], %r122;
	st.local.u32 	[%rd3+32], %r121;
	st.local.u32 	[%rd3+36], %r120;
	st.local.u32 	[%rd3+40], %r119;
	st.local.u32 	[%rd3+44], %r118;
	st.local.u32 	[%rd3+48], %r117;
	st.local.u32 	[%rd3+52], %r116;
	st.local.u32 	[%rd3+56], %r115;
	st.local.u32 	[%rd3+60], %r114;
	st.local.u32 	[%rd3+64], %r113;
	st.local.u32 	[%rd3+68], %r112;
	st.local.u32 	[%rd3+72], %r111;
	st.local.u32 	[%rd3+76], %r110;
	st.local.u32 	[%rd3+80], %r109;
	st.local.u32 	[%rd3+84], %r108;
	st.local.u32 	[%rd3+88], %r107;
	st.local.u32 	[%rd3+92], %r106;
	st.local.u32 	[%rd3+96], %r105;
	st.local.u32 	[%rd3+100], %r104;
	st.local.u32 	[%rd3+104], %r103;
	st.local.u32 	[%rd3+108], %r102;
	st.local.u32 	[%rd3+112], %r101;
	st.local.u32 	[%rd3+116], %r100;
	st.local.u32 	[%rd3+120], %r99;
	st.local.u32 	[%rd3+124], %r98;
	st.local.u32 	[%rd3+128], %r97;
	st.local.u32 	[%rd3+132], %r96;
	st.local.u32 	[%rd3+136], %r95;
	setp.le.u64 	%p1, %rd9, %rd34;
	@%p1 bra 	$L__BB5_12;
	ld.param.u64 	%rd32, [_Z24gen_normals_reuse_statesPfP18curandStateSobol32m_param_0];
	cvta.to.global.u64 	%rd5, %rd32;
$L__BB5_2:
	not.b32 	%r128, %r153;
	brev.b32 	%r129, %r128;
	bfind.shiftamt.u32 	%r130, %r129;
	setp.eq.s32 	%p2, %r130, -1;
	selp.b32 	%r131, 31, %r130, %p2;
	mul.wide.s32 	%rd21, %r131, 4;
	add.s64 	%rd22, %rd1, %rd21;
	ld.local.u32 	%r132, [%rd22+12];
	xor.b32  	%r16, %r154, %r132;
	st.local.u32 	[%rd1+4], %r16;
	add.s32 	%r153, %r153, 1;
	st.local.u32 	[%rd1], %r153;
	setp.gt.u32 	%p3, %r154, -2147483648;
	selp.s32 	%r133, -1, 0, %p3;
	xor.b32  	%r134, %r154, %r133;
	selp.f32 	%f1, 0f3FB504F3, 0fBFB504F3, %p3;
	cvt.rn.f32.u32 	%f24, %r134;
	fma.rn.f32 	%f25, %f24, 0f2F800000, 0f2F000000;
	add.f32 	%f2, %f25, %f25;
	neg.f32 	%f3, %f2;
	mov.f32 	%f26, 0f40000000;
	add.rn.f32 	%f4, %f26, %f3;
	setp.ltu.f32 	%p4, %f2, 0f3B5ED289;
	setp.gtu.f32 	%p5, %f2, 0f3FFF9097;
	or.pred  	%p6, %p4, %p5;
	@%p6 bra 	$L__BB5_4;
	mul.rn.f32 	%f43, %f4, %f2;
	lg2.approx.ftz.f32 	%f44, %f43;
	neg.f32 	%f45, %f44;
	fma.rn.f32 	%f46, %f44, 0f2F8A6370, 0f3221F645;
	fma.rn.f32 	%f47, %f46, %f45, 0fB4016FDA;
	fma.rn.f32 	%f48, %f47, %f45, 0f3468F846;
	fma.rn.f32 	%f49, %f48, %f45, 0f370742AA;
	fma.rn.f32 	%f50, %f49, %f45, 0fB804DB4D;
	fma.rn.f32 	%f51, %f50, %f45, 0fBA4AFEA1;
	fma.rn.f32 	%f52, %f51, %f45, 0f3BB5C027;
	fma.rn.f32 	%f53, %f52, %f45, 0f3E24AE0F;
	fma.rn.f32 	%f54, %f53, %f45, 0f3F62DFC4;
	fma.rn.f32 	%f118, %f54, %f3, %f54;
	bra.uni 	$L__BB5_5;
$L__BB5_4:
	setp.gt.f32 	%p7, %f2, 0f3F800000;
	selp.f32 	%f27, %f4, %f2, %p7;
	lg2.approx.f32 	%f28, %f27;
	neg.f32 	%f29, %f28;
	rsqrt.approx.ftz.f32 	%f30, %f29;
	fma.rn.f32 	%f31, %f30, 0fC27C73F1, 0f42FEF829;
	fma.rn.f32 	%f32, %f31, %f30, 0fC2E4361C;
	fma.rn.f32 	%f33, %f32, %f30, 0f42714D9B;
	fma.rn.f32 	%f34, %f33, %f30, 0fC1AE51B3;
	fma.rn.f32 	%f35, %f34, %f30, 0f40CEF504;
	fma.rn.f32 	%f36, %f35, %f30, 0fBFEA9E05;
	fma.rn.f32 	%f37, %f36, %f30, 0fBCF871F4;
	fma.rn.f32 	%f38, %f37, %f30, 0f3F553775;
	mul.f32 	%f39, %f30, %f29;
	setp.eq.f32 	%p8, %f28, 0fFF800000;
	selp.f32 	%f40, 0f7F800000, %f39, %p8;
	neg.f32 	%f41, %f40;
	selp.f32 	%f42, %f41, %f40, %p7;
	mul.rn.f32 	%f118, %f38, %f42;
$L__BB5_5:
	mul.f32 	%f8, %f1, %f118;
	not.b32 	%r135, %r151;
	brev.b32 	%r136, %r135;
	bfind.shiftamt.u32 	%r137, %r136;
	setp.eq.s32 	%p9, %r137, -1;
	selp.b32 	%r138, 31, %r137, %p9;
	mul.wide.s32 	%rd23, %r138, 4;
	add.s64 	%rd24, %rd2, %rd23;
	ld.local.u32 	%r139, [%rd24+12];
	xor.b32  	%r18, %r152, %r139;
	st.local.u32 	[%rd2+4], %r18;
	add.s32 	%r151, %r151, 1;
	st.local.u32 	[%rd2], %r151;
	setp.gt.u32 	%p10, %r152, -2147483648;
	selp.s32 	%r140, -1, 0, %p10;
	xor.b32  	%r141, %r152, %r140;
	selp.f32 	%f9, 0f3FB504F3, 0fBFB504F3, %p10;
	cvt.rn.f32.u32 	%f55, %r141;
	fma.rn.f32 	%f56, %f55, 0f2F800000, 0f2F000000;
	add.f32 	%f10, %f56, %f56;
	neg.f32 	%f11, %f10;
	mov.f32 	%f57, 0f40000000;
	add.rn.f32 	%f12, %f57, %f11;
	setp.ltu.f32 	%p11, %f10, 0f3B5ED289;
	setp.gtu.f32 	%p12, %f10, 0f3FFF9097;
	or.pred  	%p13, %p11, %p12;
	@%p13 bra 	$L__BB5_7;
	mul.rn.f32 	%f74, %f12, %f10;
	lg2.approx.ftz.f32 	%f75, %f74;
	neg.f32 	%f76, %f75;
	fma.rn.f32 	%f77, %f75, 0f2F8A6370, 0f3221F645;
	fma.rn.f32 	%f78, %f77, %f76, 0fB4016FDA;
	fma.rn.f32 	%f79, %f78, %f76, 0f3468F846;
	fma.rn.f32 	%f80, %f79, %f76, 0f370742AA;
	fma.rn.f32 	%f81, %f80, %f76, 0fB804DB4D;
	fma.rn.f32 	%f82, %f81, %f76, 0fBA4AFEA1;
	fma.rn.f32 	%f83, %f82, %f76, 0f3BB5C027;
	fma.rn.f32 	%f84, %f83, %f76, 0f3E24AE0F;
	fma.rn.f32 	%f85, %f84, %f76, 0f3F62DFC4;
	fma.rn.f32 	%f119, %f85, %f11, %f85;
	bra.uni 	$L__BB5_8;
$L__BB5_7:
	setp.gt.f32 	%p14, %f10, 0f3F800000;
	selp.f32 	%f58, %f12, %f10, %p14;
	lg2.approx.f32 	%f59, %f58;
	neg.f32 	%f60, %f59;
	rsqrt.approx.ftz.f32 	%f61, %f60;
	fma.rn.f32 	%f62, %f61, 0fC27C73F1, 0f42FEF829;
	fma.rn.f32 	%f63, %f62, %f61, 0fC2E4361C;
	fma.rn.f32 	%f64, %f63, %f61, 0f42714D9B;
	fma.rn.f32 	%f65, %f64, %f61, 0fC1AE51B3;
	fma.rn.f32 	%f66, %f65, %f61, 0f40CEF504;
	fma.rn.f32 	%f67, %f66, %f61, 0fBFEA9E05;
	fma.rn.f32 	%f68, %f67, %f61, 0fBCF871F4;
	fma.rn.f32 	%f69, %f68, %f61, 0f3F553775;
	mul.f32 	%f70, %f61, %f60;
	setp.eq.f32 	%p15, %f59, 0fFF800000;
	selp.f32 	%f71, 0f7F800000, %f70, %p15;
	neg.f32 	%f72, %f71;
	selp.f32 	%f73, %f72, %f71, %p14;
	mul.rn.f32 	%f119, %f69, %f73;
$L__BB5_8:
	mul.f32 	%f16, %f9, %f119;
	not.b32 	%r142, %r149;
	brev.b32 	%r143, %r142;
	bfind.shiftamt.u32 	%r144, %r143;
	setp.eq.s32 	%p16, %r144, -1;
	selp.b32 	%r145, 31, %r144, %p16;
	mul.wide.s32 	%rd25, %r145, 4;
	add.s64 	%rd26, %rd3, %rd25;
	ld.local.u32 	%r146, [%rd26+12];
	xor.b32  	%r20, %r150, %r146;
	st.local.u32 	[%rd3+4], %r20;
	add.s32 	%r149, %r149, 1;
	st.local.u32 	[%rd3], %r149;
	setp.gt.u32 	%p17, %r150, -2147483648;
	selp.s32 	%r147, -1, 0, %p17;
	xor.b32  	%r148, %r150, %r147;
	selp.f32 	%f17, 0f3FB504F3, 0fBFB504F3, %p17;
	cvt.rn.f32.u32 	%f86, %r148;
	fma.rn.f32 	%f87, %f86, 0f2F800000, 0f2F000000;
	add.f32 	%f18, %f87, %f87;
	neg.f32 	%f19, %f18;
	mov.f32 	%f88, 0f40000000;
	add.rn.f32 	%f20, %f88, %f19;
	setp.ltu.f32 	%p18, %f18, 0f3B5ED289;
	setp.gtu.f32 	%p19, %f18, 0f3FFF9097;
	or.pred  	%p20, %p18, %p19;
	@%p20 bra 	$L__BB5_10;
	mul.rn.f32 	%f105, %f20, %f18;
	lg2.approx.ftz.f32 	%f106, %f105;
	neg.f32 	%f107, %f106;
	fma.rn.f32 	%f108, %f106, 0f2F8A6370, 0f3221F645;
	fma.rn.f32 	%f109, %f108, %f107, 0fB4016FDA;
	fma.rn.f32 	%f110, %f109, %f107, 0f3468F846;
	fma.rn.f32 	%f111, %f110, %f107, 0f370742AA;
	fma.rn.f32 	%f112, %f111, %f107, 0fB804DB4D;
	fma.rn.f32 	%f113, %f112, %f107, 0fBA4AFEA1;
	fma.rn.f32 	%f114, %f113, %f107, 0f3BB5C027;
	fma.rn.f32 	%f115, %f114, %f107, 0f3E24AE0F;
	fma.rn.f32 	%f116, %f115, %f107, 0f3F62DFC4;
	fma.rn.f32 	%f120, %f116, %f19, %f116;
	bra.uni 	$L__BB5_11;
$L__BB5_10:
	setp.gt.f32 	%p21, %f18, 0f3F800000;
	selp.f32 	%f89, %f20, %f18, %p21;
	lg2.approx.f32 	%f90, %f89;
	neg.f32 	%f91, %f90;
	rsqrt.approx.ftz.f32 	%f92, %f91;
	fma.rn.f32 	%f93, %f92, 0fC27C73F1, 0f42FEF829;
	fma.rn.f32 	%f94, %f93, %f92, 0fC2E4361C;
	fma.rn.f32 	%f95, %f94, %f92, 0f42714D9B;
	fma.rn.f32 	%f96, %f95, %f92, 0fC1AE51B3;
	fma.rn.f32 	%f97, %f96, %f92, 0f40CEF504;
	fma.rn.f32 	%f98, %f97, %f92, 0fBFEA9E05;
	fma.rn.f32 	%f99, %f98, %f92, 0fBCF871F4;
	fma.rn.f32 	%f100, %f99, %f92, 0f3F553775;
	mul.f32 	%f101, %f92, %f91;
	setp.eq.f32 	%p22, %f90, 0fFF800000;
	selp.f32 	%f102, 0f7F800000, %f101, %p22;
	neg.f32 	%f103, %f102;
	selp.f32 	%f104, %f103, %f102, %p21;
	mul.rn.f32 	%f120, %f100, %f104;
$L__BB5_11:
	ld.param.u64 	%rd33, [_Z24gen_normals_reuse_statesPfP18curandStateSobol32m_param_2];
	mul.f32 	%f117, %f17, %f120;
	shl.b64 	%rd27, %rd34, 2;
	add.s64 	%rd28, %rd5, %rd27;
	st.global.f32 	[%rd28], %f8;
	shl.b64 	%rd29, %rd33, 2;
	add.s64 	%rd30, %rd28, %rd29;
	st.global.f32 	[%rd30], %f16;
	add.s64 	%rd31, %rd30, %rd29;
	st.global.f32 	[%rd31], %f117;
	add.s32 	%r155, %r155, %r2;
	cvt.u64.u32 	%rd34, %r155;
	setp.gt.u64 	%p23, %rd33, %rd34;
	mov.u32 	%r150, %r20;
	mov.u32 	%r152, %r18;
	mov.u32 	%r154, %r16;
	@%p23 bra 	$L__BB5_2;
$L__BB5_12:
	ret;

}


// ===== COMPILED SASS (sm_100) =====

	.target	sm_100

	.elftype	@"ET_EXEC"


//--------------------- .note.nv.tkinfo           --------------------------
	.section	.note.nv.tkinfo,"",@"SHT_NOTE"
	.sectionflags	@"SHF_NOTE_NV_TKINFO"
	.tkinfo
        /*0018*/ 	.word	0x00000002
        /*0030*/ 	.string	""
        /*0030*/ 	.string	"ptxas"
        /*0030*/ 	.string	"Cuda compilation tools, release 13.0, V13.0.88"
        /*0030*/ 	.string	"Build cuda_13.0.r13.0/compiler.36424714_0"
        /*0030*/ 	.string	"-arch sm_100 -m 64 "



//--------------------- .note.nv.cuinfo           --------------------------
	.section	.note.nv.cuinfo,"",@"SHT_NOTE"
	.sectionflags	@"SHF_NOTE_NV_CUINFO"
        /*0018*/ 	.short	0x0002
        /*001a*/ 	.short	0x0064
        /*001c*/ 	.short	0x0082
	.zero		2


//--------------------- .nv.info                  --------------------------
	.section	.nv.info,"",@"SHT_CUDA_INFO"
	.align	4


	//----- nvinfo : EIATTR_REGCOUNT
	.align		4
        /*0000*/ 	.byte	0x04, 0x2f
        /*0002*/ 	.short	(.L_10 - .L_9)
	.align		4
.L_9:
        /*0004*/ 	.word	index@(_Z17init_QRNG_no_loopP18curandStateSobol32PA32_jj)
        /*0008*/ 	.word	0x00000028


	//----- nvinfo : EIATTR_FRAME_SIZE
	.align		4
.L_10:
        /*000c*/ 	.byte	0x04, 0x11
        /*000e*/ 	.short	(.L_12 - .L_11)
	.align		4
.L_11:
        /*0010*/ 	.word	index@(_Z17init_QRNG_no_loopP18curandStateSobol32PA32_jj)
        /*0014*/ 	.word	0x00000000


	//----- nvinfo : EIATTR_REGCOUNT
	.align		4
.L_12:
        /*0018*/ 	.byte	0x04, 0x2f
        /*001a*/ 	.short	(.L_14 - .L_13)
	.align		4
.L_13:
        /*001c*/ 	.word	index@(_Z21init_QRNG_loop_statesP18curandStateSobol32PA32_jj)
        /*0020*/ 	.word	0x00000028


	//----- nvinfo : EIATTR_FRAME_SIZE
	.align		4
.L_14:
        /*0024*/ 	.byte	0x04, 0x11
        /*0026*/ 	.short	(.L_16 - .L_15)
	.align		4
.L_15:
        /*0028*/ 	.word	index@(_Z21init_QRNG_loop_statesP18curandStateSobol32PA32_jj)
        /*002c*/ 	.word	0x00000000


	//----- nvinfo : EIATTR_REGCOUNT
	.align		4
.L_16:
        /*0030*/ 	.byte	0x04, 0x2f
        /*0032*/ 	.short	(.L_18 - .L_17)
	.align		4
.L_17:
        /*0034*/ 	.word	index@(_Z22init_QRNG_reuse_statesP18curandStateSobol32PA32_jj)
        /*0038*/ 	.word	0x00000030


	//----- nvinfo : EIATTR_FRAME_SIZE
	.align		4
.L_18:
        /*003c*/ 	.byte	0x04, 0x11
        /*003e*/ 	.short	(.L_20 - .L_19)
	.align		4
.L_19:
        /*0040*/ 	.word	index@(_Z22init_QRNG_reuse_statesP18curandStateSobol32PA32_jj)
        /*0044*/ 	.word	0x00000000


	//----- nvinfo : EIATTR_REGCOUNT
	.align		4
.L_20:
        /*0048*/ 	.byte	0x04, 0x2f
        /*004a*/ 	.short	(.L_22 - .L_21)
	.align		4
.L_21:
        /*004c*/ 	.word	index@(_Z19gen_normals_no_loopPfP18curandStateSobol32j)
        /*0050*/ 	.word	0x00000010


	//----- nvinfo : EIATTR_FRAME_SIZE
	.align		4
.L_22:
        /*0054*/ 	.byte	0x04, 0x11
        /*0056*/ 	.short	(.L_24 - .L_23)
	.align		4
.L_23:
        /*0058*/ 	.word	index@(_Z19gen_normals_no_loopPfP18curandStateSobol32j)
        /*005c*/ 	.word	0x00000000


	//----- nvinfo : EIATTR_REGCOUNT
	.align		4
.L_24:
        /*0060*/ 	.byte	0x04, 0x2f
        /*0062*/ 	.short	(.L_26 - .L_25)
	.align		4
.L_25:
        /*0064*/ 	.word	index@(_Z23gen_normals_loop_statesPfP18curandStateSobol32m)
        /*0068*/ 	.word	0x00000020


	//----- nvinfo : EIATTR_FRAME_SIZE
	.align		4
.L_26:
        /*006c*/ 	.byte	0x04, 0x11
        /*006e*/ 	.short	(.L_28 - .L_27)
	.align		4
.L_27:
        /*0070*/ 	.word	index@(_Z23gen_normals_loop_statesPfP18curandStateSobol32m)
        /*0074*/ 	.word	0x000001a8


	//----- nvinfo : EIATTR_REGCOUNT
	.align		4
.L_28:
        /*0078*/ 	.byte	0x04, 0x2f
        /*007a*/ 	.short	(.L_30 - .L_29)
	.align		4
.L_29:
        /*007c*/ 	.word	index@(_Z24gen_normals_reuse_statesPfP18curandStateSobol32m)
        /*0080*/ 	.word	0x00000020


	//----- nvinfo : EIATTR_FRAME_SIZE
	.align		4
.L_30:
        /*0084*/ 	.byte	0x04, 0x11
        /*0086*/ 	.short	(.L_32 - .L_31)
	.align		4
.L_31:
        /*0088*/ 	.word	index@(_Z24gen_normals_reuse_statesPfP18curandStateSobol32m)
        /*008c*/ 	.word	0x000001a8


	//----- nvinfo : EIATTR_MIN_STACK_SIZE
	.align		4
.L_32:
        /*0090*/ 	.byte	0x04, 0x12
        /*0092*/ 	.short	(.L_34 - .L_33)
	.align		4
.L_33:
        /*0094*/ 	.word	index@(_Z24gen_normals_reuse_statesPfP18curandStateSobol32m)
        /*0098*/ 	.word	0x000001a8


	//----- nvinfo : EIATTR_MIN_STACK_SIZE
	.align		4
.L_34:
        /*009c*/ 	.byte	0x04, 0x12
        /*009e*/ 	.short	(.L_36 - .L_35)
	.align		4
.L_35:
        /*00a0*/ 	.word	index@(_Z23gen_normals_loop_statesPfP18curandStateSobol32m)
        /*00a4*/ 	.word	0x000001a8


	//----- nvinfo : EIATTR_MIN_STACK_SIZE
	.align		4
.L_36:
        /*00a8*/ 	.byte	0x04, 0x12
        /*00aa*/ 	.short	(.L_38 - .L_37)
	.align		4
.L_37:
        /*00ac*/ 	.word	index@(_Z19gen_normals_no_loopPfP18curandStateSobol32j)
        /*00b0*/ 	.word	0x00000000


	//----- nvinfo : EIATTR_MIN_STACK_SIZE
	.align		4
.L_38:
        /*00b4*/ 	.byte	0x04, 0x12
        /*00b6*/ 	.short	(.L_40 - .L_39)
	.align		4
.L_39:
        /*00b8*/ 	.word	index@(_Z22init_QRNG_reuse_statesP18curandStateSobol32PA32_jj)
        /*00bc*/ 	.word	0x00000000


	//----- nvinfo : EIATTR_MIN_STACK_SIZE
	.align		4
.L_40:
        /*00c0*/ 	.byte	0x04, 0x12
        /*00c2*/ 	.short	(.L_42 - .L_41)
	.align		4
.L_41:
        /*00c4*/ 	.word	index@(_Z21init_QRNG_loop_statesP18curandStateSobol32PA32_jj)
        /*00c8*/ 	.word	0x00000000


	//----- nvinfo : EIATTR_MIN_STACK_SIZE
	.align		4
.L_42:
        /*00cc*/ 	.byte	0x04, 0x12
        /*00ce*/ 	.short	(.L_44 - .L_43)
	.align		4
.L_43:
        /*00d0*/ 	.word	index@(_Z17init_QRNG_no_loopP18curandStateSobol32PA32_jj)
        /*00d4*/ 	.word	0x00000000
.L_44:


//--------------------- .nv.compat                --------------------------
	.section	.nv.compat,"",@"SHT_CUDA_COMPAT_INFO"
	.align	4
        /*0000*/ 	.byte	0x02, 0x09, 0x00, 0x00, 0x02, 0x02, 0x01, 0x00, 0x02, 0x05, 0x05, 0x00, 0x03, 0x07, 0x01, 0x01
        /*0010*/ 	.byte	0x02, 0x03, 0x00, 0x00, 0x02, 0x06, 0x01, 0x00, 0x04, 0x0b, 0x08, 0x00, 0x01, 0x00, 0x00, 0x00
        /*0020*/ 	.byte	0x00, 0x00, 0x00, 0x00


//--------------------- .nv.info._Z24gen_normals_reuse_statesPfP18curandStateSobol32m --------------------------
	.section	.nv.info._Z24gen_normals_reuse_statesPfP18curandStateSobol32m,"",@"SHT_CUDA_INFO"
	.sectionflags	@""
	.align	4


	//----- nvinfo : EIATTR_CUDA_API_VERSION
	.align		4
        /*0000*/ 	.byte	0x04, 0x37
        /*0002*/ 	.short	(.L_46 - .L_45)
.L_45:
        /*0004*/ 	.word	0x00000082


	//----- nvinfo : EIATTR_KPARAM_INFO
	.align		4
.L_46:
        /*0008*/ 	.byte	0x04, 0x17
        /*000a*/ 	.short	(.L_48 - .L_47)
.L_47:
        /*000c*/ 	.word	0x00000000
        /*0010*/ 	.short	0x0002
        /*0012*/ 	.short	0x0010
        /*0014*/ 	.byte	0x00, 0xf0, 0x21, 0x00


	//----- nvinfo : EIATTR_KPARAM_INFO
	.align		4
.L_48:
        /*0018*/ 	.byte	0x04, 0x17
        /*001a*/ 	.short	(.L_50 - .L_49)
.L_49:
        /*001c*/ 	.word	0x00000000
        /*0020*/ 	.short	0x0001
        /*0022*/ 	.short	0x0008
        /*0024*/ 	.byte	0x00, 0xf5, 0x21, 0x00


	//----- nvinfo : EIATTR_KPARAM_INFO
	.align		4
.L_50:
        /*0028*/ 	.byte	0x04, 0x17
        /*002a*/ 	.short	(.L_52 - .L_51)
.L_51:
        /*002c*/ 	.word	0x00000000
        /*0030*/ 	.short	0x0000
        /*0032*/ 	.short	0x0000
        /*0034*/ 	.byte	0x00, 0xf5, 0x21, 0x00


	//----- nvinfo : EIATTR_SPARSE_MMA_MASK
	.align		4
.L_52:
        /*0038*/ 	.byte	0x03, 0x50
        /*003a*/ 	.short	0x0000


	//----- nvinfo : EIATTR_MAXREG_COUNT
	.align		4
        /*003c*/ 	.byte	0x03, 0x1b
        /*003e*/ 	.short	0x00ff


	//----- nvinfo : EIATTR_MERCURY_ISA_VERSION
	.align		4
        /*0040*/ 	.byte	0x03, 0x5f
        /*0042*/ 	.short	0x0101


	//----- nvinfo : EIATTR_VRC_CTA_INIT_COUNT
	.align		4
        /*0044*/ 	.byte	0x02, 0x4a
	.zero		1
	.zero		1


	//----- nvinfo : EIATTR_EXIT_INSTR_OFFSETS
	.align		4
        /*0048*/ 	.byte	0x04, 0x1c
        /*004a*/ 	.short	(.L_54 - .L_53)


	//   ....[0]....
.L_53:
        /*004c*/ 	.word	0x00000b10


	//   ....[1]....
        /*0050*/ 	.word	0x000017c0


	//----- nvinfo : EIATTR_CRS_STACK_SIZE
	.align		4
.L_54:
        /*0054*/ 	.byte	0x04, 0x1e
        /*0056*/ 	.short	(.L_56 - .L_55)
.L_55:
        /*0058*/ 	.word	0x00000000


	//----- nvinfo : EIATTR_CBANK_PARAM_SIZE
	.align		4
.L_56:
        /*005c*/ 	.byte	0x03, 0x19
        /*005e*/ 	.short	0x0018


	//----- nvinfo : EIATTR_PARAM_CBANK
	.align		4
        /*0060*/ 	.byte	0x04, 0x0a
        /*0062*/ 	.short	(.L_58 - .L_57)
	.align		4
.L_57:
        /*0064*/ 	.word	index@(.nv.constant0._Z24gen_normals_reuse_statesPfP18curandStateSobol32m)
        /*0068*/ 	.short	0x0380
        /*006a*/ 	.short	0x0018


	//----- nvinfo : EIATTR_SW_WAR
	.align		4
.L_58:
        /*006c*/ 	.byte	0x04, 0x36
        /*006e*/ 	.short	(.L_60 - .L_59)
.L_59:
        /*0070*/ 	.word	0x00000008
.L_60:


//--------------------- .nv.info._Z23gen_normals_loop_statesPfP18curandStateSobol32m --------------------------
	.section	.nv.info._Z23gen_normals_loop_statesPfP18curandStateSobol32m,"",@"SHT_CUDA_INFO"
	.sectionflags	@""
	.align	4


	//----- nvinfo : EIATTR_CUDA_API_VERSION
	.align		4
        /*0000*/ 	.byte	0x04, 0x37
        /*0002*/ 	.short	(.L_62 - .L_61)
.L_61:
        /*0004*/ 	.word	0x00000082


	//----- nvinfo : EIATTR_KPARAM_INFO
	.align		4
.L_62:
        /*0008*/ 	.byte	0x04, 0x17
        /*000a*/ 	.short	(.L_64 - .L_63)
.L_63:
        /*000c*/ 	.word	0x00000000
        /*0010*/ 	.short	0x0002
        /*0012*/ 	.short	0x0010
        /*0014*/ 	.byte	0x00, 0xf0, 0x21, 0x00


	//----- nvinfo : EIATTR_KPARAM_INFO
	.align		4
.L_64:
        /*0018*/ 	.byte	0x04, 0x17
        /*001a*/ 	.short	(.L_66 - .L_65)
.L_65:
        /*001c*/ 	.word	0x00000000
        /*0020*/ 	.short	0x0001
        /*0022*/ 	.short	0x0008
        /*0024*/ 	.byte	0x00, 0xf5, 0x21, 0x00


	//----- nvinfo : EIATTR_KPARAM_INFO
	.align		4
.L_66:
        /*0028*/ 	.byte	0x04, 0x17
        /*002a*/ 	.short	(.L_68 - .L_67)
.L_67:
        /*002c*/ 	.word	0x00000000
        /*0030*/ 	.short	0x0000
        /*0032*/ 	.short	0x0000
        /*0034*/ 	.byte	0x00, 0xf5, 0x21, 0x00


	//----- nvinfo : EIATTR_SPARSE_MMA_MASK
	.align		4
.L_68:
        /*0038*/ 	.byte	0x03, 0x50
        /*003a*/ 	.short	0x0000


	//----- nvinfo : EIATTR_MAXREG_COUNT
	.align		4
        /*003c*/ 	.byte	0x03, 0x1b
        /*003e*/ 	.short	0x00ff


	//----- nvinfo : EIATTR_MERCURY_ISA_VERSION
	.align		4
        /*0040*/ 	.byte	0x03, 0x5f
        /*0042*/ 	.short	0x0101


	//----- nvinfo : EIATTR_VRC_CTA_INIT_COUNT
	.align		4
        /*0044*/ 	.byte	0x02, 0x4a
	.zero		1
	.zero		1


	//----- nvinfo : EIATTR_EXIT_INSTR_OFFSETS
	.align		4
        /*0048*/ 	.byte	0x04, 0x1c
        /*004a*/ 	.short	(.L_70 - .L_69)


	//   ....[0]....
.L_69:
        /*004c*/ 	.word	0x00000090


	//   ....[1]....
        /*0050*/ 	.word	0x000017d0


	//----- nvinfo : EIATTR_CRS_STACK_SIZE
	.align		4
.L_70:
        /*0054*/ 	.byte	0x04, 0x1e
        /*0056*/ 	.short	(.L_72 - .L_71)
.L_71:
        /*0058*/ 	.word	0x00000000


	//----- nvinfo : EIATTR_CBANK_PARAM_SIZE
	.align		4
.L_72:
        /*005c*/ 	.byte	0x03, 0x19
        /*005e*/ 	.short	0x0018


	//----- nvinfo : EIATTR_PARAM_CBANK
	.align		4
        /*0060*/ 	.byte	0x04, 0x0a
        /*0062*/ 	.short	(.L_74 - .L_73)
	.align		4
.L_73:
        /*0064*/ 	.word	index@(.nv.constant0._Z23gen_normals_loop_statesPfP18curandStateSobol32m)
        /*0068*/ 	.short	0x0380
        /*006a*/ 	.short	0x0018


	//----- nvinfo : EIATTR_SW_WAR
	.align		4
.L_74:
        /*006c*/ 	.byte	0x04, 0x36
        /*006e*/ 	.short	(.L_76 - .L_75)
.L_75:
        /*0070*/ 	.word	0x00000008
.L_76:


//--------------------- .nv.info._Z19gen_normals_no_loopPfP18curandStateSobol32j --------------------------
	.section	.nv.info._Z19gen_normals_no_loopPfP18curandStateSobol32j,"",@"SHT_CUDA_INFO"
	.sectionflags	@""
	.align	4


	//----- nvinfo : EIATTR_CUDA_API_VERSION
	.align		4
        /*0000*/ 	.byte	0x04, 0x37
        /*0002*/ 	.short	(.L_78 - .L_77)
.L_77:
        /*0004*/ 	.word	0x00000082


	//----- nvinfo : EIATTR_KPARAM_INFO
	.align		4
.L_78:
        /*0008*/ 	.byte	0x04, 0x17
        /*000a*/ 	.short	(.L_80 - .L_79)
.L_79:
        /*000c*/ 	.word	0x00000000
        /*0010*/ 	.short	0x0002
        /*0012*/ 	.short	0x0010
        /*0014*/ 	.byte	0x00, 0xf0, 0x11, 0x00


	//----- nvinfo : EIATTR_KPARAM_INFO
	.align		4
.L_80:
        /*0018*/ 	.byte	0x04, 0x17
        /*001a*/ 	.short	(.L_82 - .L_81)
.L_81:
        /*001c*/ 	.word	0x00000000
        /*0020*/ 	.short	0x0001
        /*0022*/ 	.short	0x0008
        /*0024*/ 	.byte	0x00, 0xf5, 0x21, 0x00


	//----- nvinfo : EIATTR_KPARAM_INFO
	.align		4
.L_82:
        /*0028*/ 	.byte	0x04, 0x17
        /*002a*/ 	.short	(.L_84 - .L_83)
.L_83:
        /*002c*/ 	.word	0x00000000
        /*0030*/ 	.short	0x0000
        /*0032*/ 	.short	0x0000
        /*0034*/ 	.byte	0x00, 0xf5, 0x21, 0x00


	//----- nvinfo : EIATTR_SPARSE_MMA_MASK
	.align		4
.L_84:
        /*0038*/ 	.byte	0x03, 0x50
        /*003a*/ 	.short	0x0000


	//----- nvinfo : EIATTR_MAXREG_COUNT
	.align		4
        /*003c*/ 	.byte	0x03, 0x1b
        /*003e*/ 	.short	0x00ff


	//----- nvinfo : EIATTR_MERCURY_ISA_VERSION
	.align		4
        /*0040*/ 	.byte	0x03, 0x5f
        /*0042*/ 	.short	0x0101


	//----- nvinfo : EIATTR_VRC_CTA_INIT_COUNT
	.align		4
        /*0044*/ 	.byte	0x02, 0x4a
	.zero		1
	.zero		1


	//----- nvinfo : EIATTR_EXIT_INSTR_OFFSETS
	.align		4
        /*0048*/ 	.byte	0x04, 0x1c
        /*004a*/ 	.short	(.L_86 - .L_85)


	//   ....[0]....
.L_85:
        /*004c*/ 	.word	0x00000070


	//   ....[1]....
        /*0050*/ 	.word	0x00000ab0


	//----- nvinfo : EIATTR_CRS_STACK_SIZE
	.align		4
.L_86:
        /*0054*/ 	.byte	0x04, 0x1e
        /*0056*/ 	.short	(.L_88 - .L_87)
.L_87:
        /*0058*/ 	.word	0x00000000


	//----- nvinfo : EIATTR_CBANK_PARAM_SIZE
	.align		4
.L_88:
        /*005c*/ 	.byte	0x03, 0x19
        /*005e*/ 	.short	0x0014


	//----- nvinfo : EIATTR_PARAM_CBANK
	.align		4
        /*0060*/ 	.byte	0x04, 0x0a
        /*0062*/ 	.short	(.L_90 - .L_89)
	.align		4
.L_89:
        /*0064*/ 	.word	index@(.nv.constant0._Z19gen_normals_no_loopPfP18curandStateSobol32j)
        /*0068*/ 	.short	0x0380
        /*006a*/ 	.short	0x0014


	//----- nvinfo : EIATTR_SW_WAR
	.align		4
.L_90:
        /*006c*/ 	.byte	0x04, 0x36
        /*006e*/ 	.short	(.L_92 - .L_91)
.L_91:
        /*0070*/ 	.word	0x00000008
.L_92:


//--------------------- .nv.info._Z22init_QRNG_reuse_statesP18curandStateSobol32PA32_jj --------------------------
	.section	.nv.info._Z22init_QRNG_reuse_statesP18curandStateSobol32PA32_jj,"",@"SHT_CUDA_INFO"
	.sectionflags	@""
	.align	4


	//----- nvinfo : EIATTR_CUDA_API_VERSION
	.align		4
        /*0000*/ 	.byte	0x04, 0x37
        /*0002*/ 	.short	(.L_94 - .L_93)
.L_93:
        /*0004*/ 	.word	0x00000082


	//----- nvinfo : EIATTR_KPARAM_INFO
	.align		4
.L_94:
        /*0008*/ 	.byte	0x04, 0x17
        /*000a*/ 	.short	(.L_96 - .L_95)
.L_95:
        /*000c*/ 	.word	0x00000000
        /*0010*/ 	.short	0x0002
        /*0012*/ 	.short	0x0010
        /*0014*/ 	.byte	0x00, 0xf0, 0x11, 0x00


	//----- nvinfo : EIATTR_KPARAM_INFO
	.align		4
.L_96:
        /*0018*/ 	.byte	0x04, 0x17
        /*001a*/ 	.short	(.L_98 - .L_97)
.L_97:
        /*001c*/ 	.word	0x00000000
        /*0020*/ 	.short	0x0001
        /*0022*/ 	.short	0x0008
        /*0024*/ 	.byte	0x00, 0xf5, 0x21, 0x00


	//----- nvinfo : EIATTR_KPARAM_INFO
	.align		4
.L_98:
        /*0028*/ 	.byte	0x04, 0x17
        /*002a*/ 	.short	(.L_100 - .L_99)
.L_99:
        /*002c*/ 	.word	0x00000000
        /*0030*/ 	.short	0x0000
        /*0032*/ 	.short	0x0000
        /*0034*/ 	.byte	0x00, 0xf5, 0x21, 0x00


	//----- nvinfo : EIATTR_SPARSE_MMA_MASK
	.align		4
.L_100:
        /*0038*/ 	.byte	0x03, 0x50
        /*003a*/ 	.short	0x0000


	//----- nvinfo : EIATTR_MAXREG_COUNT
	.align		4
        /*003c*/ 	.byte	0x03, 0x1b
        /*003e*/ 	.short	0x00ff


	//----- nvinfo : EIATTR_MERCURY_ISA_VERSION
	.align		4
        /*0040*/ 	.byte	0x03, 0x5f
        /*0042*/ 	.short	0x0101


	//----- nvinfo : EIATTR_VRC_CTA_INIT_COUNT
	.align		4
        /*0044*/ 	.byte	0x02, 0x4a
	.zero		1
	.zero		1


	//----- nvinfo : EIATTR_EXIT_INSTR_OFFSETS
	.align		4
        /*0048*/ 	.byte	0x04, 0x1c
        /*004a*/ 	.short	(.L_102 - .L_101)


	//   ....[0]....
.L_101:
        /*004c*/ 	.word	0x00002010


	//   ....[1]....
        /*0050*/ 	.word	0x00002030


	//----- nvinfo : EIATTR_CBANK_PARAM_SIZE
	.align		4
.L_102:
        /*0054*/ 	.byte	0x03, 0x19
        /*0056*/ 	.short	0x0014


	//----- nvinfo : EIATTR_PARAM_CBANK
	.align		4
        /*0058*/ 	.byte	0x04, 0x0a
        /*005a*/ 	.short	(.L_104 - .L_103)
	.align		4
.L_103:
        /*005c*/ 	.word	index@(.nv.constant0._Z22init_QRNG_reuse_statesP18curandStateSobol32PA32_jj)
        /*0060*/ 	.short	0x0380
        /*0062*/ 	.short	0x0014


	//----- nvinfo : EIATTR_SW_WAR
	.align		4
.L_104:
        /*0064*/ 	.byte	0x04, 0x36
        /*0066*/ 	.short	(.L_106 - .L_105)
.L_105:
        /*0068*/ 	.word	0x00000008
.L_106:


//--------------------- .nv.info._Z21init_QRNG_loop_statesP18curandStateSobol32PA32_jj --------------------------
	.section	.nv.info._Z21init_QRNG_loop_statesP18curandStateSobol32PA32_jj,"",@"SHT_CUDA_INFO"
	.sectionflags	@""
	.align	4


	//----- nvinfo : EIATTR_CUDA_API_VERSION
	.align		4
        /*0000*/ 	.byte	0x04, 0x37
        /*0002*/ 	.short	(.L_108 - .L_107)
.L_107:
        /*0004*/ 	.word	0x00000082


	//----- nvinfo : EIATTR_KPARAM_INFO
	.align		4
.L_108:
        /*0008*/ 	.byte	0x04, 0x17
        /*000a*/ 	.short	(.L_110 - .L_109)
.L_109:
        /*000c*/ 	.word	0x00000000
        /*0010*/ 	.short	0x0002
        /*0012*/ 	.short	0x0010
        /*0014*/ 	.byte	0x00, 0xf0, 0x11, 0x00


	//----- nvinfo : EIATTR_KPARAM_INFO
	.align		4
.L_110:
        /*0018*/ 	.byte	0x04, 0x17
        /*001a*/ 	.short	(.L_112 - .L_111)
.L_111:
        /*001c*/ 	.word	0x00000000
        /*0020*/ 	.short	0x0001
        /*0022*/ 	.short	0x0008
        /*0024*/ 	.byte	0x00, 0xf5, 0x21, 0x00


	//----- nvinfo : EIATTR_KPARAM_INFO
	.align		4
.L_112:
        /*0028*/ 	.byte	0x04, 0x17
        /*002a*/ 	.short	(.L_114 - .L_113)
.L_113:
        /*002c*/ 	.word	0x00000000
        /*0030*/ 	.short	0x0000
        /*0032*/ 	.short	0x0000
        /*0034*/ 	.byte	0x00, 0xf5, 0x21, 0x00


	//----- nvinfo : EIATTR_SPARSE_MMA_MASK
	.align		4
.L_114:
        /*0038*/ 	.byte	0x03, 0x50
        /*003a*/ 	.short	0x0000


	//----- nvinfo : EIATTR_MAXREG_COUNT
	.align		4
        /*003c*/ 	.byte	0x03, 0x1b
        /*003e*/ 	.short	0x00ff


	//----- nvinfo : EIATTR_MERCURY_ISA_VERSION
	.align		4
        /*0040*/ 	.byte	0x03, 0x5f
        /*0042*/ 	.short	0x0101


	//----- nvinfo : EIATTR_VRC_CTA_INIT_COUNT
	.align		4
        /*0044*/ 	.byte	0x02, 0x4a
	.zero		1
	.zero		1


	//----- nvinfo : EIATTR_EXIT_INSTR_OFFSETS
	.align		4
        /*0048*/ 	.byte	0x04, 0x1c
        /*004a*/ 	.short	(.L_116 - .L_115)


	//   ....[0]....
.L_115:
        /*004c*/ 	.word	0x00000070


	//   ....[1]....
        /*0050*/ 	.word	0x000020e0


	//----- nvinfo : EIATTR_CRS_STACK_SIZE
	.align		4
.L_116:
        /*0054*/ 	.byte	0x04, 0x1e
        /*0056*/ 	.short	(.L_118 - .L_117)
.L_117:
        /*0058*/ 	.word	0x00000000


	//----- nvinfo : EIATTR_CBANK_PARAM_SIZE
	.align		4
.L_118:
        /*005c*/ 	.byte	0x03, 0x19
        /*005e*/ 	.short	0x0014


	//----- nvinfo : EIATTR_PARAM_CBANK
	.align		4
        /*0060*/ 	.byte	0x04, 0x0a
        /*0062*/ 	.short	(.L_120 - .L_119)
	.align		4
.L_119:
        /*0064*/ 	.word	index@(.nv.constant0._Z21init_QRNG_loop_statesP18curandStateSobol32PA32_jj)
        /*0068*/ 	.short	0x0380
        /*006a*/ 	.short	0x0014


	//----- nvinfo : EIATTR_SW_WAR
	.align		4
.L_120:
        /*006c*/ 	.byte	0x04, 0x36
        /*006e*/ 	.short	(.L_122 - .L_121)
.L_121:
        /*0070*/ 	.word	0x00000008
.L_122:


//--------------------- .nv.info._Z17init_QRNG_no_loopP18curandStateSobol32PA32_jj --------------------------
	.section	.nv.info._Z17init_QRNG_no_loopP18curandStateSobol32PA32_jj,"",@"SHT_CUDA_INFO"
	.sectionflags	@""
	.align	4


	//----- nvinfo : EIATTR_CUDA_API_VERSION
	.align		4
        /*0000*/ 	.byte	0x04, 0x37
        /*0002*/ 	.short	(.L_124 - .L_123)
.L_123:
        /*0004*/ 	.word	0x00000082


	//----- nvinfo : EIATTR_KPARAM_INFO
	.align		4
.L_124:
        /*0008*/ 	.byte	0x04, 0x17
        /*000a*/ 	.short	(.L_126 - .L_125)
.L_125:
        /*000c*/ 	.word	0x00000000
        /*0010*/ 	.short	0x0002
        /*0012*/ 	.short	0x0010
        /*0014*/ 	.byte	0x00, 0xf0, 0x11, 0x00


	//----- nvinfo : EIATTR_KPARAM_INFO
	.align		4
.L_126:
        /*0018*/ 	.byte	0x04, 0x17
        /*001a*/ 	.short	(.L_128 - .L_127)
.L_127:
        /*001c*/ 	.word	0x00000000
        /*0020*/ 	.short	0x0001
        /*0022*/ 	.short	0x0008
        /*0024*/ 	.byte	0x00, 0xf5, 0x21, 0x00


	//----- nvinfo : EIATTR_KPARAM_INFO
	.align		4
.L_128:
        /*0028*/ 	.byte	0x04, 0x17
        /*002a*/ 	.short	(.L_130 - .L_129)
.L_129:
        /*002c*/ 	.word	0x00000000
        /*0030*/ 	.short	0x0000
        /*0032*/ 	.short	0x0000
        /*0034*/ 	.byte	0x00, 0xf5, 0x21, 0x00


	//----- nvinfo : EIATTR_SPARSE_MMA_MASK
	.align		4
.L_130:
        /*0038*/ 	.byte	0x03, 0x50
        /*003a*/ 	.short	0x0000


	//----- nvinfo : EIATTR_MAXREG_COUNT
	.align		4
        /*003c*/ 	.byte	0x03, 0x1b
        /*003e*/ 	.short	0x00ff


	//----- nvinfo : EIATTR_MERCURY_ISA_VERSION
	.align		4
        /*0040*/ 	.byte	0x03, 0x5f
        /*0042*/ 	.short	0x0101


	//----- nvinfo : EIATTR_VRC_CTA_INIT_COUNT
	.align		4
        /*0044*/ 	.byte	0x02, 0x4a
	.zero		1
	.zero		1


	//----- nvinfo : EIATTR_EXIT_INSTR_OFFSETS
	.align		4
        /*0048*/ 	.byte	0x04, 0x1c
        /*004a*/ 	.short	(.L_132 - .L_131)


	//   ....[0]....
.L_131:
        /*004c*/ 	.word	0x00000070


	//   ....[1]....
        /*0050*/ 	.word	0x00001f80


	//   ....[2]....
        /*0054*/ 	.word	0x00001fa0


	//----- nvinfo : EIATTR_CBANK_PARAM_SIZE
	.align		4
.L_132:
        /*0058*/ 	.byte	0x03, 0x19
        /*005a*/ 	.short	0x0014


	//----- nvinfo : EIATTR_PARAM_CBANK
	.align		4
        /*005c*/ 	.byte	0x04, 0x0a
        /*005e*/ 	.short	(.L_134 - .L_133)
	.align		4
.L_133:
        /*0060*/ 	.word	index@(.nv.constant0._Z17init_QRNG_no_loopP18curandStateSobol32PA32_jj)
        /*0064*/ 	.short	0x0380
        /*0066*/ 	.short	0x0014


	//----- nvinfo : EIATTR_SW_WAR
	.align		4
.L_134:
        /*0068*/ 	.byte	0x04, 0x36
        /*006a*/ 	.short	(.L_136 - .L_135)
.L_135:
        /*006c*/ 	.word	0x00000008
.L_136:


//--------------------- .nv.callgraph             --------------------------
	.section	.nv.callgraph,"",@"SHT_CUDA_CALLGRAPH"
	.align	4
	.sectionentsize	8
	.align		4
        /*0000*/ 	.word	0x00000000
	.align		4
        /*0004*/ 	.word	0xffffffff
	.align		4
        /*0008*/ 	.word	0x00000000
	.align		4
        /*000c*/ 	.word	0xfffffffe
	.align		4
        /*0010*/ 	.word	0x00000000
	.align		4
        /*0014*/ 	.word	0xfffffffd
	.align		4
        /*0018*/ 	.word	0x00000000
	.align		4
        /*001c*/ 	.word	0xfffffffc


//--------------------- .nv.constant4             --------------------------
	.section	.nv.constant4,"a",@progbits
	.align	8
	.align		8
.nv.constant4:
        /*0000*/ 	.dword	precalc_xorwow_matrix
	.align		8
        /*0008*/ 	.dword	precalc_xorwow_offset_matrix
	.align		8
        /*0010*/ 	.dword	mrg32k3aM1
	.align		8
        /*0018*/ 	.dword	mrg32k3aM2
	.align		8
        /*0020*/ 	.dword	mrg32k3aM1SubSeq
	.align		8
        /*0028*/ 	.dword	mrg32k3aM2SubSeq
	.align		8
        /*0030*/ 	.dword	mrg32k3aM1Seq
	.align		8
        /*0038*/ 	.dword	mrg32k3aM2Seq


//--------------------- .nv.constant3             --------------------------
	.section	.nv.constant3,"a",@progbits
	.align	8
.nv.constant3:
	.type		__cr_lgamma_table,@object
	.size		__cr_lgamma_table,(.L_8 - __cr_lgamma_table)
__cr_lgamma_table:
        /*0000*/ 	.byte	0x00, 0x00, 0x00, 0x00, 0x00, 0x00, 0x00, 0x00, 0x00, 0x00, 0x00, 0x00, 0x00, 0x00, 0x00, 0x00
        /*0010*/ 	.byte	0xef, 0x39, 0xfa, 0xfe, 0x42, 0x2e, 0xe6, 0x3f, 0x02, 0x20, 0x2a, 0xfa, 0x0b, 0xab, 0xfc, 0x3f
        /*0020*/ 	.byte	0xf9, 0x2c, 0x92, 0x7c, 0xa7, 0x6c, 0x09, 0x40, 0xc9, 0x79, 0x44, 0x3c, 0x64, 0x26, 0x13, 0x40
        /*0030*/ 	.byte	0xca, 0x01, 0xcf, 0x3a, 0x27, 0x51, 0x1a, 0x40, 0x30, 0xcc, 0x2d, 0xf3, 0xe1, 0x0c, 0x21, 0x40
        /*0040*/ 	.byte	0x0d, 0xb7, 0xfc, 0x82, 0x8e, 0x35, 0x25, 0x40
.L_8:


//--------------------- .text._Z24gen_normals_reuse_statesPfP18curandStateSobol32m --------------------------
	.section	.text._Z24gen_normals_reuse_statesPfP18curandStateSobol32m,"ax",@progbits
	.align	128
        .global         _Z24gen_normals_reuse_statesPfP18curandStateSobol32m
        .type           _Z24gen_normals_reuse_statesPfP18curandStateSobol32m,@function
        .size           _Z24gen_normals_reuse_statesPfP18curandStateSobol32m,(.L_x_36 - _Z24gen_normals_reuse_statesPfP18curandStateSobol32m)
        .other          _Z24gen_normals_reuse_statesPfP18curandStateSobol32m,@"STO_CUDA_ENTRY STV_DEFAULT"
_Z24gen_normals_reuse_statesPfP18curandStateSobol32m:
.text._Z24gen_normals_reuse_statesPfP18curandStateSobol32m:
[----:B------:R-:W0:Y:S01]  /*0000*/  LDC R1, c[0x0][0x37c] ;  /* 0x0000df00ff017b82 */ /* 0x000e220000000800 */
[----:B------:R-:W1:Y:S07]  /*0010*/  S2R R27, SR_TID.X ;  /* 0x00000000001b7919 */ /* 0x000e6e0000002100 */
[----:B------:R-:W1:Y:S01]  /*0020*/  S2UR UR4, SR_CTAID.X ;  /* 0x00000000000479c3 */ /* 0x000e620000002500 */
[----:B------:R-:W2:Y:S01]  /*0030*/  LDCU.64 UR6, c[0x0][0x358] ;  /* 0x00006b00ff0677ac */ /* 0x000ea20008000a00 */
[----:B0-----:R-:W-:-:S06]  /*0040*/  IADD3 R1, PT, PT, R1, -0x1a8, RZ ;  /* 0xfffffe5801017810 */ /* 0x001fcc0007ffe0ff */
[----:B------:R-:W1:Y:S01]  /*0050*/  LDC R0, c[0x0][0x360] ;  /* 0x0000d800ff007b82 */ /* 0x000e620000000800 */
[----:B------:R-:W0:Y:S07]  /*0060*/  LDCU UR5, c[0x0][0x370] ;  /* 0x00006e00ff0577ac */ /* 0x000e2e0008000800 */
[----:B------:R-:W3:Y:S01]  /*0070*/  LDC.64 R4, c[0x0][0x388] ;  /* 0x0000e200ff047b82 */ /* 0x000ee20000000a00 */
[C---:B-1----:R-:W-:Y:S02]  /*0080*/  IMAD R27, R0.reuse, UR4, R27 ;  /* 0x00000004001b7c24 */ /* 0x042fe4000f8e021b */
[----:B0-----:R-:W-:Y:S01]  /*0090*/  IMAD R0, R0, UR5, RZ ;  /* 0x0000000500007c24 */ /* 0x001fe2000f8e02ff */
[----:B------:R-:W0:Y:S04]  /*00a0*/  LDCU.64 UR4, c[0x0][0x390] ;  /* 0x00007200ff0477ac */ /* 0x000e280008000a00 */
[----:B------:R-:W-:-:S05]  /*00b0*/  IADD3 R25, PT, PT, R27, R0, RZ ;  /* 0x000000001b197210 */ /* 0x000fca0007ffe0ff */
[----:B---3--:R-:W-:-:S05]  /*00c0*/  IMAD.WIDE.U32 R24, R25, 0x8c, R4 ;  /* 0x0000008c19187825 */ /* 0x008fca00078e0004 */
[----:B--2---:R-:W2:Y:S04]  /*00d0*/  LDG.E R3, desc[UR6][R24.64+0x88] ;  /* 0x0000880618037981 */ /* 0x004ea8000c1e1900 */
[----:B------:R-:W2:Y:S04]  /*00e0*/  LDG.E R2, desc[UR6][R24.64+0x84] ;  /* 0x0000840618027981 */ /* 0x000ea8000c1e1900 */
[----:B------:R-:W3:Y:S04]  /*00f0*/  LDG.E R7, desc[UR6][R24.64+0x80] ;  /* 0x0000800618077981 */ /* 0x000ee8000c1e1900 */
[----:B------:R-:W3:Y:S04]  /*0100*/  LDG.E R6, desc[UR6][R24.64+0x7c] ;  /* 0x00007c0618067981 */ /* 0x000ee8000c1e1900 */
[----:B------:R-:W4:Y:S04]  /*0110*/  LDG.E R11, desc[UR6][R24.64+0x70] ;  /* 0x00007006180b7981 */ /* 0x000f28000c1e1900 */
[----:B------:R-:W4:Y:S04]  /*0120*/  LDG.E R10, desc[UR6][R24.64+0x6c] ;  /* 0x00006c06180a7981 */ /* 0x000f28000c1e1900 */
[----:B------:R-:W5:Y:S04]  /*0130*/  LDG.E R19, desc[UR6][R24.64+0x40] ;  /* 0x0000400618137981 */ /* 0x000f68000c1e1900 */
        /* <DEDUP_REMOVED lines=13> */
[----:B--2---:R1:W-:Y:S04]  /*0210*/  STL.64 [R1+0x110], R2 ;  /* 0x0001100201007387 */ /* 0x0043e80000100a00 */
[----:B---3--:R2:W-:Y:S04]  /*0220*/  STL.64 [R1+0x108], R6 ;  /* 0x0001080601007387 */ /* 0x0085e80000100a00 */
[----:B-1----:R-:W3:Y:S04]  /*0230*/  LDG.E R3, desc[UR6][R24.64+0x38] ;  /* 0x0000380618037981 */ /* 0x002ee8000c1e1900 */
[----:B----4-:R1:W-:Y:S04]  /*0240*/  STL.64 [R1+0xf8], R10 ;  /* 0x0000f80a01007387 */ /* 0x0103e80000100a00 */
[----:B------:R-:W3:Y:S04]  /*0250*/  LDG.E R2, desc[UR6][R24.64+0x34] ;  /* 0x0000340618027981 */ /* 0x000ee8000c1e1900 */
[----:B--2---:R-:W2:Y:S04]  /*0260*/  LDG.E R7, desc[UR6][R24.64+0x30] ;  /* 0x0000300618077981 */ /* 0x004ea8000c1e1900 */
[----:B------:R-:W2:Y:S04]  /*0270*/  LDG.E R6, desc[UR6][R24.64+0x2c] ;  /* 0x00002c0618067981 */ /* 0x000ea8000c1e1900 */
[----:B-1----:R-:W4:Y:S04]  /*0280*/  LDG.E R11, desc[UR6][R24.64+0x20] ;  /* 0x00002006180b7981 */ /* 0x002f28000c1e1900 */
[----:B------:R-:W4:Y:S04]  /*0290*/  LDG.E R10, desc[UR6][R24.64+0x1c] ;  /* 0x00001c06180a7981 */ /* 0x000f28000c1e1900 */
[----:B-----5:R1:W-:Y:S04]  /*02a0*/  STL.64 [R1+0xc8], R18 ;  /* 0x0000c81201007387 */ /* 0x0203e80000100a00 */
[----:B------:R5:W-:Y:S01]  /*02b0*/  STL.64 [R1+0x100], R8 ;  /* 0x0001000801007387 */ /* 0x000be20000100a00 */
[----:B-1----:R-:W-:-:S03]  /*02c0*/  IMAD.WIDE.U32 R18, R27, 0x8c, R4 ;  /* 0x0000008c1b127825 */ /* 0x002fc600078e0004 */
[----:B------:R1:W-:Y:S04]  /*02d0*/  STL.64 [R1+0xf0], R12 ;  /* 0x0000f00c01007387 */ /* 0x0003e80000100a00 */
[----:B------:R0:W-:Y:S04]  /*02e0*/  STL.64 [R1+0xe8], R14 ;  /* 0x0000e80e01007387 */ /* 0x0001e80000100a00 */
[----:B------:R0:W-:Y:S04]  /*02f0*/  STL.64 [R1+0xe0], R16 ;  /* 0x0000e01001007387 */ /* 0x0001e80000100a00 */
[----:B-----5:R-:W5:Y:S04]  /*0300*/  LDG.E R9, desc[UR6][R24.64+0x28] ;  /* 0x0000280618097981 */ /* 0x020f68000c1e1900 */
[----:B------:R-:W5:Y:S04]  /*0310*/  LDG.E R8, desc[UR6][R24.64+0x24] ;  /* 0x0000240618087981 */ /* 0x000f68000c1e1900 */
[----:B-1----:R-:W5:Y:S04]  /*0320*/  LDG.E R13, desc[UR6][R18.64+0x84] ;  /* 0x00008406120d7981 */ /* 0x002f68000c1e1900 */
[----:B------:R-:W5:Y:S04]  /*0330*/  LDG.E R12, desc[UR6][R18.64+0x80] ;  /* 0x00008006120c7981 */ /* 0x000f68000c1e1900 */
[----:B------:R-:W5:Y:S04]  /*0340*/  LDG.E R21, desc[UR6][R18.64+0x7c] ;  /* 0x00007c0612157981 */ /* 0x000f68000c1e1900 */
[----:B------:R-:W5:Y:S04]  /*0350*/  LDG.E R20, desc[UR6][R18.64+0x78] ;  /* 0x0000780612147981 */ /* 0x000f68000c1e1900 */
[----:B0-----:R-:W5:Y:S04]  /*0360*/  LDG.E R15, desc[UR6][R18.64+0x5c] ;  /* 0x00005c06120f7981 */ /* 0x001f68000c1e1900 */
[----:B------:R-:W5:Y:S04]  /*0370*/  LDG.E R14, desc[UR6][R18.64+0x58] ;  /* 0x00005806120e7981 */ /* 0x000f68000c1e1900 */
[----:B------:R-:W5:Y:S04]  /*0380*/  LDG.E R17, desc[UR6][R18.64+0x54] ;  /* 0x0000540612117981 */ /* 0x000f68000c1e1900 */
[----:B------:R-:W5:Y:S04]  /*0390*/  LDG.E R16, desc[UR6][R18.64+0x50] ;  /* 0x0000500612107981 */ /* 0x000f68000c1e1900 */
[----:B---3--:R0:W-:Y:S04]  /*03a0*/  STL.64 [R1+0xc0], R2 ;  /* 0x0000c00201007387 */ /* 0x0081e80000100a00 */
[----:B--2---:R1:W-:Y:S04]  /*03b0*/  STL.64 [R1+0xb8], R6 ;  /* 0x0000b80601007387 */ /* 0x0043e80000100a00 */
[----:B0-----:R-:W2:Y:S04]  /*03c0*/  LDG.E R3, desc[UR6][R18.64+0x64] ;  /* 0x0000640612037981 */ /* 0x001ea8000c1e1900 */
[----:B----4-:R0:W-:Y:S04]  /*03d0*/  STL.64 [R1+0xa8], R10 ;  /* 0x0000a80a01007387 */ /* 0x0101e80000100a00 */
[----:B-1----:R-:W3:Y:S04]  /*03e0*/  LDG.E R7, desc[UR6][R24.64+0x18] ;  /* 0x0000180618077981 */ /* 0x002ee8000c1e1900 */
[----:B------:R-:W3:Y:S04]  /*03f0*/  LDG.E R6, desc[UR6][R24.64+0x14] ;  /* 0x0000140618067981 */ /* 0x000ee8000c1e1900 */
[----:B------:R-:W2:Y:S04]  /*0400*/  LDG.E R2, desc[UR6][R18.64+0x60] ;  /* 0x0000600612027981 */ /* 0x000ea8000c1e1900 */
[----:B0-----:R-:W4:Y:S04]  /*0410*/  LDG.E R11, desc[UR6][R18.64+0x6c] ;  /* 0x00006c06120b7981 */ /* 0x001f28000c1e1900 */
[----:B------:R-:W4:Y:S04]  /*0420*/  LDG.E R10, desc[UR6][R18.64+0x68] ;  /* 0x00006806120a7981 */ /* 0x000f28000c1e1900 */
[----:B------:R0:W-:Y:S04]  /*0430*/  STL.64 [R1+0xd0], R28 ;  /* 0x0000d01c01007387 */ /* 0x0001e80000100a00 */
[----:B0-----:R-:W4:Y:S04]  /*0440*/  LDG.E R29, desc[UR6][R18.64+0x74] ;  /* 0x00007406121d7981 */ /* 0x001f28000c1e1900 */
[----:B------:R-:W4:Y:S04]  /*0450*/  LDG.E R28, desc[UR6][R18.64+0x70] ;  /* 0x00007006121c7981 */ /* 0x000f28000c1e1900 */
[----:B------:R-:W-:Y:S04]  /*0460*/  STL.64 [R1+0xd8], R22 ;  /* 0x0000d81601007387 */ /* 0x000fe80000100a00 */
[----:B-----5:R0:W-:Y:S04]  /*0470*/  STL.64 [R1+0xb0], R8 ;  /* 0x0000b00801007387 */ /* 0x0201e80000100a00 */
[----:B------:R1:W-:Y:S04]  /*0480*/  STL.64 [R1+0x80], R12 ;  /* 0x0000800c01007387 */ /* 0x0003e80000100a00 */
[----:B------:R-:W-:Y:S04]  /*0490*/  STL.64 [R1+0x78], R20 ;  /* 0x0000781401007387 */ /* 0x000fe80000100a00 */
[----:B------:R5:W-:Y:S04]  /*04a0*/  STL.64 [R1+0x58], R14 ;  /* 0x0000580e01007387 */ /* 0x000be80000100a00 */
[----:B0-----:R-:W4:Y:S04]  /*04b0*/  LDG.E R9, desc[UR6][R24.64+0x10] ;  /* 0x0000100618097981 */ /* 0x001f28000c1e1900 */
[----:B------:R0:W-:Y:S04]  /*04c0*/  STL.64 [R1+0x50], R16 ;  /* 0x0000501001007387 */ /* 0x0001e80000100a00 */
[----:B------:R-:W4:Y:S04]  /*04d0*/  LDG.E R8, desc[UR6][R24.64+0xc] ;  /* 0x00000c0618087981 */ /* 0x000f28000c1e1900 */
[----:B------:R-:W4:Y:S04]  /*04e0*/  LDG.E R23, desc[UR6][R18.64+0x4c] ;  /* 0x00004c0612177981 */ /* 0x000f28000c1e1900 */
[----:B------:R-:W4:Y:S04]  /*04f0*/  LDG.E R22, desc[UR6][R18.64+0x48] ;  /* 0x0000480612167981 */ /* 0x000f28000c1e1900 */
[----:B-1----:R-:W4:Y:S04]  /*0500*/  LDG.E R13, desc[UR6][R18.64+0x24] ;  /* 0x00002406120d7981 */ /* 0x002f28000c1e1900 */
[----:B------:R-:W4:Y:S04]  /*0510*/  LDG.E R12, desc[UR6][R18.64+0x20] ;  /* 0x00002006120c7981 */ /* 0x000f28000c1e1900 */
[----:B-----5:R-:W5:Y:S04]  /*0520*/  LDG.E R15, desc[UR6][R18.64+0x1c] ;  /* 0x00001c06120f7981 */ /* 0x020f68000c1e1900 */
[----:B------:R-:W5:Y:S04]  /*0530*/  LDG.E R14, desc[UR6][R18.64+0x18] ;  /* 0x00001806120e7981 */ /* 0x000f68000c1e1900 */
[----:B0-----:R-:W5:Y:S04]  /*0540*/  LDG.E R17, desc[UR6][R18.64+0x14] ;  /* 0x0000140612117981 */ /* 0x001f68000c1e1900 */
[----:B------:R-:W5:Y:S04]  /*0550*/  LDG.E R16, desc[UR6][R18.64+0x10] ;  /* 0x0000100612107981 */ /* 0x000f68000c1e1900 */
[----:B------:R-:W5:Y:S04]  /*0560*/  LDG.E R21, desc[UR6][R18.64+0xc] ;  /* 0x00000c0612157981 */ /* 0x000f68000c1e1900 */
[----:B------:R-:W5:Y:S04]  /*0570*/  LDG.E R20, desc[UR6][R18.64+0x8] ;  /* 0x0000080612147981 */ /* 0x000f68000c1e1900 */
[----:B---3--:R-:W-:Y:S04]  /*0580*/  STL.64 [R1+0xa0], R6 ;  /* 0x0000a00601007387 */ /* 0x008fe80000100a00 */
[----:B--2---:R0:W-:Y:S04]  /*0590*/  STL.64 [R1+0x60], R2 ;  /* 0x0000600201007387 */ /* 0x0041e80000100a00 */
[----:B----4-:R1:W-:Y:S04]  /*05a0*/  STL.64 [R1+0x68], R10 ;  /* 0x0000680a01007387 */ /* 0x0103e80000100a00 */
[----:B0-----:R-:W2:Y:S04]  /*05b0*/  LDG.E R3, desc[UR6][R18.64+0x44] ;  /* 0x0000440612037981 */ /* 0x001ea8000c1e1900 */
[----:B------:R-:W2:Y:S04]  /*05c0*/  LDG.E R2, desc[UR6][R18.64+0x40] ;  /* 0x0000400612027981 */ /* 0x000ea8000c1e1900 */
[----:B------:R-:W3:Y:S04]  /*05d0*/  LDG.E R7, desc[UR6][R18.64+0x3c] ;  /* 0x00003c0612077981 */ /* 0x000ee8000c1e1900 */
[----:B------:R-:W3:Y:S04]  /*05e0*/  LDG.E R6, desc[UR6][R18.64+0x38] ;  /* 0x0000380612067981 */ /* 0x000ee8000c1e1900 */
[----:B-1----:R-:W4:Y:S04]  /*05f0*/  LDG.E R11, desc[UR6][R18.64+0x2c] ;  /* 0x00002c06120b7981 */ /* 0x002f28000c1e1900 */
[----:B------:R-:W4:Y:S04]  /*0600*/  LDG.E R10, desc[UR6][R18.64+0x28] ;  /* 0x00002806120a7981 */ /* 0x000f28000c1e1900 */
[----:B------:R0:W-:Y:S02]  /*0610*/  STL.64 [R1+0x70], R28 ;  /* 0x0000701c01007387 */ /* 0x0001e40000100a00 */
[----:B0-----:R-:W-:-:S04]  /*0620*/  IADD3 R29, PT, PT, R27, R0, RZ ;  /* 0x000000001b1d7210 */ /* 0x001fc80007ffe0ff */
[----:B------:R-:W-:-:S05]  /*0630*/  IADD3 R29, PT, PT, R0, R29, RZ ;  /* 0x0000001d001d7210 */ /* 0x000fca0007ffe0ff */
[----:B------:R-:W-:Y:S01]  /*0640*/  IMAD.WIDE.U32 R4, R29, 0x8c, R4 ;  /* 0x0000008c1d047825 */ /* 0x000fe200078e0004 */
[----:B------:R0:W-:Y:S04]  /*0650*/  STL.64 [R1+0x98], R8 ;  /* 0x0000980801007387 */ /* 0x0001e80000100a00 */
[----:B------:R-:W4:Y:S04]  /*0660*/  LDG.E R29, desc[UR6][R4.64+0x7c] ;  /* 0x00007c06041d7981 */ /* 0x000f28000c1e1900 */
[----:B------:R1:W-:Y:S04]  /*0670*/  STL.64 [R1+0x48], R22 ;  /* 0x0000481601007387 */ /* 0x0003e80000100a00 */
[----:B0-----:R-:W4:Y:S04]  /*0680*/  LDG.E R9, desc[UR6][R18.64+0x34] ;  /* 0x0000340612097981 */ /* 0x001f28000c1e1900 */
[----:B------:R0:W-:Y:S04]  /*0690*/  STL.64 [R1+0x20], R12 ;  /* 0x0000200c01007387 */ /* 0x0001e80000100a00 */
[----:B------:R-:W4:Y:S04]  /*06a0*/  LDG.E R8, desc[UR6][R18.64+0x30] ;  /* 0x0000300612087981 */ /* 0x000f28000c1e1900 */
[----:B-----5:R5:W-:Y:S04]  /*06b0*/  STL.64 [R1+0x18], R14 ;  /* 0x0000180e01007387 */ /* 0x020be80000100a00 */
[----:B-1----:R-:W4:Y:S04]  /*06c0*/  LDG.E R23, desc[UR6][R4.64+0x84] ;  /* 0x0000840604177981 */ /* 0x002f28000c1e1900 */
[----:B------:R1:W-:Y:S04]  /*06d0*/  STL.64 [R1+0x10], R16 ;  /* 0x0000101001007387 */ /* 0x0003e80000100a00 */
[----:B------:R-:W4:Y:S04]  /*06e0*/  LDG.E R22, desc[UR6][R4.64+0x80] ;  /* 0x0000800604167981 */ /* 0x000f28000c1e1900 */
[----:B------:R1:W-:Y:S04]  /*06f0*/  STL.64 [R1+0x8], R20 ;  /* 0x0000081401007387 */ /* 0x0003e80000100a00 */
[----:B------:R-:W4:Y:S04]  /*0700*/  LDG.E R28, desc[UR6][R4.64+0x78] ;  /* 0x00007806041c7981 */ /* 0x000f28000c1e1900 */
[----:B0-----:R-:W4:Y:S04]  /*0710*/  LDG.E R13, desc[UR6][R4.64+0x64] ;  /* 0x00006406040d7981 */ /* 0x001f28000c1e1900 */
[----:B------:R-:W4:Y:S04]  /*0720*/  LDG.E R12, desc[UR6][R4.64+0x60] ;  /* 0x00006006040c7981 */ /* 0x000f28000c1e1900 */
[----:B-----5:R-:W5:Y:S04]  /*0730*/  LDG.E R15, desc[UR6][R4.64+0x5c] ;  /* 0x00005c06040f7981 */ /* 0x020f68000c1e1900 */
[----:B------:R-:W5:Y:S04]  /*0740*/  LDG.E R14, desc[UR6][R4.64+0x58] ;  /* 0x00005806040e7981 */ /* 0x000f68000c1e1900 */
[----:B-1----:R-:W5:Y:S04]  /*0750*/  LDG.E R17, desc[UR6][R4.64+0x54] ;  /* 0x0000540604117981 */ /* 0x002f68000c1e1900 */
[----:B------:R-:W5:Y:S04]  /*0760*/  LDG.E R16, desc[UR6][R4.64+0x50] ;  /* 0x0000500604107981 */ /* 0x000f68000c1e1900 */
[----:B------:R-:W5:Y:S04]  /*0770*/  LDG.E R21, desc[UR6][R4.64+0x4c] ;  /* 0x00004c0604157981 */ /* 0x000f68000c1e1900 */
[----:B------:R-:W5:Y:S04]  /*0780*/  LDG.E R20, desc[UR6][R4.64+0x48] ;  /* 0x0000480604147981 */ /* 0x000f68000c1e1900 */
[----:B------:R-:W5:Y:S04]  /*0790*/  LDG.E R26, desc[UR6][R4.64+0x88] ;  /* 0x00008806041a7981 */ /* 0x000f68000c1e1900 */
[----:B--2---:R0:W-:Y:S04]  /*07a0*/  STL.64 [R1+0x40], R2 ;  /* 0x0000400201007387 */ /* 0x0041e80000100a00 */
[----:B---3--:R1:W-:Y:S04]  /*07b0*/  STL.64 [R1+0x38], R6 ;  /* 0x0000380601007387 */ /* 0x0083e80000100a00 */
        /* <DEDUP_REMOVED lines=9> */
[----:B------:R0:W-:Y:S04]  /*0850*/  STL.64 [R1+0x198], R22 ;  /* 0x0001981601007387 */ /* 0x0001e80000100a00 */
[----:B------:R-:W4:Y:S04]  /*0860*/  LDG.E R8, desc[UR6][R24.64+0x4] ;  /* 0x0000040618087981 */ /* 0x000f28000c1e1900 */
[----:B------:R-:W-:Y:S04]  /*0870*/  STL.64 [R1+0x190], R28 ;  /* 0x0001901c01007387 */ /* 0x000fe80000100a00 */
[----:B0-----:R-:W4:Y:S04]  /*0880*/  LDG.E R23, desc[UR6][R4.64+0xc] ;  /* 0x00000c0604177981 */ /* 0x001f28000c1e1900 */
[----:B------:R0:W-:Y:S04]  /*0890*/  STL.64 [R1+0x178], R12 ;  /* 0x0001780c01007387 */ /* 0x0001e80000100a00 */
[----:B------:R-:W4:Y:S04]  /*08a0*/  LDG.E R22, desc[UR6][R4.64+0x8] ;  /* 0x0000080604167981 */ /* 0x000f28000c1e1900 */
[----:B-----5:R1:W-:Y:S04]  /*08b0*/  STL.64 [R1+0x170], R14 ;  /* 0x0001700e01007387 */ /* 0x0203e80000100a00 */
[----:B0-----:R-:W5:Y:S04]  /*08c0*/  LDG.E R13, desc[UR6][R4.64+0x34] ;  /* 0x00003406040d7981 */ /* 0x001f68000c1e1900 */
[----:B------:R0:W-:Y:S04]  /*08d0*/  STL.64 [R1+0x168], R16 ;  /* 0x0001681001007387 */ /* 0x0001e80000100a00 */
[----:B------:R-:W5:Y:S04]  /*08e0*/  LDG.E R12, desc[UR6][R4.64+0x30] ;  /* 0x00003006040c7981 */ /* 0x000f68000c1e1900 */
[----:B------:R0:W-:Y:S04]  /*08f0*/  STL.64 [R1+0x160], R20 ;  /* 0x0001601401007387 */ /* 0x0001e80000100a00 */
[----:B-1----:R-:W5:Y:S04]  /*0900*/  LDG.E R15, desc[UR6][R4.64+0x2c] ;  /* 0x00002c06040f7981 */ /* 0x002f68000c1e1900 */
[----:B------:R-:W5:Y:S04]  /*0910*/  LDG.E R14, desc[UR6][R4.64+0x28] ;  /* 0x00002806040e7981 */ /* 0x000f68000c1e1900 */
[----:B0-----:R-:W5:Y:S04]  /*0920*/  LDG.E R17, desc[UR6][R4.64+0x24] ;  /* 0x0000240604117981 */ /* 0x001f68000c1e1900 */
[----:B------:R-:W5:Y:S04]  /*0930*/  LDG.E R16, desc[UR6][R4.64+0x20] ;  /* 0x0000200604107981 */ /* 0x000f68000c1e1900 */
[----:B------:R-:W5:Y:S04]  /*0940*/  LDG.E R21, desc[UR6][R4.64+0x14] ;  /* 0x0000140604157981 */ /* 0x000f68000c1e1900 */
[----:B------:R-:W5:Y:S04]  /*0950*/  LDG.E R20, desc[UR6][R4.64+0x10] ;  /* 0x0000100604147981 */ /* 0x000f68000c1e1900 */
[----:B------:R-:W5:Y:S04]  /*0960*/  LDG.E R29, desc[UR6][R4.64+0x4] ;  /* 0x00000406041d7981 */ /* 0x000f68000c1e1900 */
[----:B------:R-:W5:Y:S04]  /*0970*/  LDG.E R28, desc[UR6][R4.64] ;  /* 0x00000006041c7981 */ /* 0x000f68000c1e1900 */
[----:B---3--:R0:W-:Y:S04]  /*0980*/  STL.64 [R1+0x188], R6 ;  /* 0x0001880601007387 */ /* 0x0081e80000100a00 */
[----:B--2---:R1:W-:Y:S04]  /*0990*/  STL.64 [R1+0x158], R2 ;  /* 0x0001580201007387 */ /* 0x0043e80000100a00 */
[----:B----4-:R2:W-:Y:S04]  /*09a0*/  STL.64 [R1+0x180], R10 ;  /* 0x0001800a01007387 */ /* 0x0105e80000100a00 */
[----:B0-----:R-:W3:Y:S04]  /*09b0*/  LDG.E R6, desc[UR6][R18.64+0x88] ;  /* 0x0000880612067981 */ /* 0x001ee8000c1e1900 */
[----:B-1----:R-:W4:Y:S04]  /*09c0*/  LDG.E R3, desc[UR6][R18.64+0x4] ;  /* 0x0000040612037981 */ /* 0x002f28000c1e1900 */
[----:B------:R-:W4:Y:S04]  /*09d0*/  LDG.E R2, desc[UR6][R18.64] ;  /* 0x0000000612027981 */ /* 0x000f28000c1e1900 */
[----:B--2---:R-:W2:Y:S04]  /*09e0*/  LDG.E R11, desc[UR6][R4.64+0x3c] ;  /* 0x00003c06040b7981 */ /* 0x004ea8000c1e1900 */
[----:B------:R-:W2:Y:S04]  /*09f0*/  LDG.E R10, desc[UR6][R4.64+0x38] ;  /* 0x00003806040a7981 */ /* 0x000ea8000c1e1900 */
[----:B------:R-:W3:Y:S04]  /*0a00*/  LDG.E R19, desc[UR6][R4.64+0x1c] ;  /* 0x00001c0604137981 */ /* 0x000ee8000c1e1900 */
[----:B------:R-:W3:Y:S04]  /*0a10*/  LDG.E R18, desc[UR6][R4.64+0x18] ;  /* 0x0000180604127981 */ /* 0x000ee8000c1e1900 */
[----:B------:R-:W3:Y:S01]  /*0a20*/  LDG.E R7, desc[UR6][R24.64] ;  /* 0x0000000618077981 */ /* 0x000ee2000c1e1900 */
[----:B------:R-:W-:-:S04]  /*0a30*/  ISETP.GE.U32.AND P0, PT, R27, UR4, PT ;  /* 0x000000041b007c0c */ /* 0x000fc8000bf06070 */
[----:B------:R-:W-:Y:S01]  /*0a40*/  ISETP.GE.U32.AND.EX P0, PT, RZ, UR5, PT, P0 ;  /* 0x00000005ff007c0c */ /* 0x000fe2000bf06100 */
[----:B------:R0:W-:Y:S04]  /*0a50*/  STL [R1+0x1a0], R26 ;  /* 0x0001a01a01007387 */ /* 0x0001e80000100800 */
[----:B------:R0:W-:Y:S04]  /*0a60*/  STL.64 [R1+0x90], R8 ;  /* 0x0000900801007387 */ /* 0x0001e80000100a00 */
[----:B------:R0:W-:Y:S04]  /*0a70*/  STL.64 [R1+0x120], R22 ;  /* 0x0001201601007387 */ /* 0x0001e80000100a00 */
[----:B-----5:R0:W-:Y:S04]  /*0a80*/  STL.64 [R1+0x148], R12 ;  /* 0x0001480c01007387 */ /* 0x0201e80000100a00 */
[----:B------:R0:W-:Y:S04]  /*0a90*/  STL.64 [R1+0x140], R14 ;  /* 0x0001400e01007387 */ /* 0x0001e80000100a00 */
[----:B------:R0:W-:Y:S04]  /*0aa0*/  STL.64 [R1+0x138], R16 ;  /* 0x0001381001007387 */ /* 0x0001e80000100a00 */
[----:B------:R0:W-:Y:S04]  /*0ab0*/  STL.64 [R1+0x128], R20 ;  /* 0x0001281401007387 */ /* 0x0001e80000100a00 */
[----:B------:R0:W-:Y:S04]  /*0ac0*/  STL.64 [R1+0x118], R28 ;  /* 0x0001181c01007387 */ /* 0x0001e80000100a00 */
[----:B----4-:R0:W-:Y:S04]  /*0ad0*/  STL.64 [R1], R2 ;  /* 0x0000000201007387 */ /* 0x0101e80000100a00 */
[----:B--2---:R0:W-:Y:S04]  /*0ae0*/  STL.64 [R1+0x150], R10 ;  /* 0x0001500a01007387 */ /* 0x0041e80000100a00 */
[----:B---3--:R0:W-:Y:S04]  /*0af0*/  STL.64 [R1+0x130], R18 ;  /* 0x0001301201007387 */ /* 0x0081e80000100a00 */
[----:B------:R0:W-:Y:S01]  /*0b00*/  STL.64 [R1+0x88], R6 ;  /* 0x0000880601007387 */ /* 0x0001e20000100a00 */
[----:B------:R-:W-:Y:S05]  /*0b10*/  @P0 EXIT ;  /* 0x000000000000094d */ /* 0x000fea0003800000 */
[----:B0-----:R-:W-:Y:S01]  /*0b20*/  HFMA2 R16, -RZ, RZ, 0, 0 ;  /* 0x00000000ff107431 */ /* 0x001fe200000001ff */
[----:B------:R-:W-:Y:S01]  /*0b30*/  MOV R19, R27 ;  /* 0x0000001b00137202 */ /* 0x000fe20000000f00 */
[----:B------:R-:W-:Y:S01]  /*0b40*/  USHF.L.U64.HI UR5, UR4, 0x2, UR5 ;  /* 0x0000000204057899 */ /* 0x000fe20008010205 */
[C---:B------:R-:W-:Y:S01]  /*0b50*/  IADD3 R18, PT, PT, R1.reuse, 0x8c, RZ ;  /* 0x0000008c01127810 */ /* 0x040fe20007ffe0ff */
[----:B------:R-:W0:Y:S01]  /*0b60*/  LDCU.64 UR10, c[0x0][0x390] ;  /* 0x00007200ff0a77ac */ /* 0x000e220008000a00 */
[----:B------:R-:W-:Y:S01]  /*0b70*/  IADD3 R17, PT, PT, R1, 0x118, RZ ;  /* 0x0000011801117810 */ /* 0x000fe20007ffe0ff */
[----:B------:R-:W1:Y:S01]  /*0b80*/  LDCU.64 UR8, c[0x0][0x380] ;  /* 0x00007000ff0877ac */ /* 0x000e620008000a00 */
[----:B------:R-:W-:-:S12]  /*0b90*/  USHF.L.U32 UR4, UR4, 0x2, URZ ;  /* 0x0000000204047899 */ /* 0x000fd800080006ff */
.L_x_9:
[----:B------:R-:W-:-:S06]  /*0ba0*/  LOP3.LUT R4, RZ, R2, RZ, 0x33, !PT ;  /* 0x00000002ff047212 */ /* 0x000fcc00078e33ff */
[----:B------:R-:W2:Y:S08]  /*0bb0*/  BREV R4, R4 ;  /* 0x0000000400047301 */ /* 0x000eb00000000000 */
[----:B--2---:R-:W2:Y:S02]  /*0bc0*/  FLO.U32.SH R5, R4 ;  /* 0x0000000400057300 */ /* 0x004ea400000e0400 */
[----:B--2---:R-:W-:-:S04]  /*0bd0*/  ISETP.NE.AND P0, PT, R5, -0x1, PT ;  /* 0xffffffff0500780c */ /* 0x004fc80003f05270 */
[----:B------:R-:W-:-:S04]  /*0be0*/  SEL R6, R5, 0x1f, P0 ;  /* 0x0000001f05067807 */ /* 0x000fc80000000000 */
[----:B------:R-:W-:-:S06]  /*0bf0*/  LEA R6, R6, R1, 0x2 ;  /* 0x0000000106067211 */ /* 0x000fcc00078e10ff */
[----:B------:R-:W2:Y:S01]  /*0c00*/  LDL R6, [R6+0xc] ;  /* 0x00000c0006067983 */ /* 0x000ea20000100800 */
[----:B------:R-:W-:Y:S01]  /*0c10*/  MOV R5, R3 ;  /* 0x0000000300057202 */ /* 0x000fe20000000f00 */
[----:B------:R-:W-:Y:S01]  /*0c20*/  BSSY.RECONVERGENT B0, `(.L_x_0) ;  /* 0x0000034000007945 */ /* 0x000fe20003800200 */
[----:B------:R-:W-:Y:S02]  /*0c30*/  MOV R12, 0x2f800000 ;  /* 0x2f800000000c7802 */ /* 0x000fe40000000f00 */
[C---:B------:R-:W-:Y:S02]  /*0c40*/  ISETP.GT.U32.AND P1, PT, R5.reuse, -0x80000000, PT ;  /* 0x800000000500780c */ /* 0x040fe40003f24070 */
[----:B------:R-:W-:Y:S02]  /*0c50*/  IADD3 R2, PT, PT, R2, 0x1, RZ ;  /* 0x0000000102027810 */ /* 0x000fe40007ffe0ff */
[----:B--2---:R-:W-:-:S09]  /*0c60*/  LOP3.LUT R3, R5, R6, RZ, 0x3c, !PT ;  /* 0x0000000605037212 */ /* 0x004fd200078e3cff */
[----:B------:R-:W-:Y:S02]  /*0c70*/  @P1 LOP3.LUT R5, RZ, R5, RZ, 0x33, !PT ;  /* 0x00000005ff051212 */ /* 0x000fe400078e33ff */
[----:B------:R-:W-:Y:S01]  /*0c80*/  MOV R6, R29 ;  /* 0x0000001d00067202 */ /* 0x000fe20000000f00 */
[----:B------:R2:W-:Y:S01]  /*0c90*/  STL.64 [R1], R2 ;  /* 0x0000000201007387 */ /* 0x0005e20000100a00 */
[----:B------:R-:W-:-:S05]  /*0ca0*/  I2FP.F32.U32 R5, R5 ;  /* 0x0000000500057245 */ /* 0x000fca0000201000 */
[----:B------:R-:W-:-:S04]  /*0cb0*/  FFMA R5, R5, R12, 1.1641532182693481445e-10 ;  /* 0x2f00000005057423 */ /* 0x000fc8000000000c */
[----:B------:R-:W-:Y:S01]  /*0cc0*/  FADD R4, R5, R5 ;  /* 0x0000000505047221 */ /* 0x000fe20000000000 */
[----:B------:R-:W-:-:S03]  /*0cd0*/  MOV R5, 0x3fb504f3 ;  /* 0x3fb504f300057802 */ /* 0x000fc60000000f00 */
[C---:B------:R-:W-:Y:S01]  /*0ce0*/  FADD R11, -R4.reuse, 2 ;  /* 0x40000000040b7421 */ /* 0x040fe20000000100 */
[C---:B------:R-:W-:Y:S02]  /*0cf0*/  FSETP.GTU.AND P0, PT, R4.reuse, 1.996600031852722168, PT ;  /* 0x3fff90970400780b */ /* 0x040fe40003f0c000 */
[----:B------:R-:W-:Y:S02]  /*0d00*/  FSEL R9, R5, -1.4142135381698608398, P1 ;  /* 0xbfb504f305097808 */ /* 0x000fe40000800000 */
[----:B------:R-:W-:-:S13]  /*0d10*/  FSETP.LTU.OR P0, PT, R4, 0.0034000000450760126114, P0 ;  /* 0x3b5ed2890400780b */ /* 0x000fda0000709400 */
[----:B--2---:R-:W-:Y:S05]  /*0d20*/  @P0 BRA `(.L_x_1) ;  /* 0x0000000000380947 */ /* 0x004fea0003800000 */
[----:B------:R-:W-:Y:S01]  /*0d30*/  FMUL R11, R4, R11 ;  /* 0x0000000b040b7220 */ /* 0x000fe20000400000 */
[----:B------:R-:W-:-:S05]  /*0d40*/  MOV R10, 0x2f8a6370 ;  /* 0x2f8a6370000a7802 */ /* 0x000fca0000000f00 */
[----:B------:R-:W2:Y:S02]  /*0d50*/  MUFU.LG2 R11, R11 ;  /* 0x0000000b000b7308 */ /* 0x000ea40000000c00 */
[----:B--2---:R-:W-:-:S04]  /*0d60*/  FFMA R10, R11, R10, 9.4274286155382469587e-09 ;  /* 0x3221f6450b0a7423 */ /* 0x004fc8000000000a */
[----:B------:R-:W-:-:S04]  /*0d70*/  FFMA R10, -R11, R10, -1.2054752573931182269e-07 ;  /* 0xb4016fda0b0a7423 */ /* 0x000fc8000000010a */
[----:B------:R-:W-:-:S04]  /*0d80*/  FFMA R10, -R11, R10, 2.1697005081477982458e-07 ;  /* 0x3468f8460b0a7423 */ /* 0x000fc8000000010a */
[----:B------:R-:W-:-:S04]  /*0d90*/  FFMA R10, -R11, R10, 8.0621484812581911683e-06 ;  /* 0x370742aa0b0a7423 */ /* 0x000fc8000000010a */
[----:B------:R-:W-:-:S04]  /*0da0*/  FFMA R10, -R11, R10, -3.1675492209615185857e-05 ;  /* 0xb804db4d0b0a7423 */ /* 0x000fc8000000010a */
[----:B------:R-:W-:-:S04]  /*0db0*/  FFMA R10, -R11, R10, -0.00077436311403289437294 ;  /* 0xba4afea10b0a7423 */ /* 0x000fc8000000010a */
[----:B------:R-:W-:-:S04]  /*0dc0*/  FFMA R10, -R11, R10, 0.0055465879850089550018 ;  /* 0x3bb5c0270b0a7423 */ /* 0x000fc8000000010a */
[----:B------:R-:W-:-:S04]  /*0dd0*/  FFMA R10, -R11, R10, 0.16082023084163665771 ;  /* 0x3e24ae0f0b0a7423 */ /* 0x000fc8000000010a */
[----:B------:R-:W-:-:S04]  /*0de0*/  FFMA R13, -R11, R10, 0.88622689247131347656 ;  /* 0x3f62dfc40b0d7423 */ /* 0x000fc8000000010a */
[----:B------:R-:W-:Y:S01]  /*0df0*/  FFMA R14, -R4, R13, R13 ;  /* 0x0000000d040e7223 */ /* 0x000fe2000000010d */
[----:B------:R-:W-:Y:S06]  /*0e00*/  BRA `(.L_x_2) ;  /* 0x0000000000547947 */ /* 0x000fec0003800000 */
.L_x_1:
[----:B------:R-:W-:Y:S01]  /*0e10*/  FSETP.GT.AND P0, PT, R4, 1, PT ;  /* 0x3f8000000400780b */ /* 0x000fe20003f04000 */
[----:B------:R-:W-:-:S03]  /*0e20*/  HFMA2 R14, -RZ, RZ, 3.2421875, 16264 ;  /* 0x427c73f1ff0e7431 */ /* 0x000fc600000001ff */
[----:B------:R-:W-:-:S04]  /*0e30*/  FSEL R4, R11, R4, P0 ;  /* 0x000000040b047208 */ /* 0x000fc80000000000 */
[----:B------:R-:W-:-:S13]  /*0e40*/  FSETP.GEU.AND P1, PT, |R4|, 1.175494350822287508e-38, PT ;  /* 0x008000000400780b */ /* 0x000fda0003f2e200 */
[----:B------:R-:W-:-:S04]  /*0e50*/  @!P1 FMUL R4, R4, 16777216 ;  /* 0x4b80000004049820 */ /* 0x000fc80000400000 */
[----:B------:R-:W2:Y:S02]  /*0e60*/  MUFU.LG2 R10, R4 ;  /* 0x00000004000a7308 */ /* 0x000ea40000000c00 */
[----:B--2---:R-:W-:-:S06]  /*0e70*/  @!P1 FADD R10, R10, -24 ;  /* 0xc1c000000a0a9421 */ /* 0x004fcc0000000000 */
[----:B------:R-:W2:Y:S01]  /*0e80*/  MUFU.RSQ R11, -R10 ;  /* 0x8000000a000b7308 */ /* 0x000ea20000001400 */
[C---:B------:R-:W-:Y:S01]  /*0e90*/  FSETP.NEU.AND P1, PT, R10.reuse, -INF , PT ;  /* 0xff8000000a00780b */ /* 0x040fe20003f2d000 */
[----:B--2---:R-:W-:Y:S01]  /*0ea0*/  FFMA R14, R11, -R14, 127.48468780517578125 ;  /* 0x42fef8290b0e7423 */ /* 0x004fe2000000080e */
[----:B------:R-:W-:-:S03]  /*0eb0*/  FMUL R13, R10, -R11 ;  /* 0x8000000b0a0d7220 */ /* 0x000fc60000400000 */
[----:B------:R-:W-:Y:S02]  /*0ec0*/  FFMA R14, R11, R14, -114.105682373046875 ;  /* 0xc2e4361c0b0e7423 */ /* 0x000fe4000000000e */
[----:B------:R-:W-:Y:S02]  /*0ed0*/  FSEL R13, R13, +INF , P1 ;  /* 0x7f8000000d0d7808 */ /* 0x000fe40000800000 */
[----:B------:R-:W-:Y:S02]  /*0ee0*/  FFMA R14, R11, R14, 60.325786590576171875 ;  /* 0x42714d9b0b0e7423 */ /* 0x000fe4000000000e */
[----:B------:R-:W-:Y:S02]  /*0ef0*/  FSEL R13, -R13, R13, P0 ;  /* 0x0000000d0d0d7208 */ /* 0x000fe40000000100 */
[----:B------:R-:W-:-:S04]  /*0f00*/  FFMA R14, R11, R14, -21.789892196655273438 ;  /* 0xc1ae51b30b0e7423 */ /* 0x000fc8000000000e */
[----:B------:R-:W-:-:S04]  /*0f10*/  FFMA R14, R11, R14, 6.4674091339111328125 ;  /* 0x40cef5040b0e7423 */ /* 0x000fc8000000000e */
[----:B------:R-:W-:-:S04]  /*0f20*/  FFMA R14, R11, R14, -1.8329473733901977539 ;  /* 0xbfea9e050b0e7423 */ /* 0x000fc8000000000e */
[----:B------:R-:W-:-:S04]  /*0f30*/  FFMA R14, R11, R14, -0.030327774584293365479 ;  /* 0xbcf871f40b0e7423 */ /* 0x000fc8000000000e */
[----:B------:R-:W-:-:S04]  /*0f40*/  FFMA R14, R11, R14, 0.8328774571418762207 ;  /* 0x3f5537750b0e7423 */ /* 0x000fc8000000000e */
[----:B------:R-:W-:-:S07]  /*0f50*/  FMUL R14, R14, R13 ;  /* 0x0000000d0e0e7220 */ /* 0x000fce0000400000 */
.L_x_2:
[----:B01----:R-:W-:Y:S05]  /*0f60*/  BSYNC.RECONVERGENT B0 ;  /* 0x0000000000007941 */ /* 0x003fea0003800200 */
.L_x_0:
[----:B------:R-:W-:-:S06]  /*0f70*/  LOP3.LUT R10, RZ, R7, RZ, 0x33, !PT ;  /* 0x00000007ff0a7212 */ /* 0x000fcc00078e33ff */
[----:B------:R-:W0:Y:S08]  /*0f80*/  BREV R10, R10 ;  /* 0x0000000a000a7301 */ /* 0x000e300000000000 */
[----:B0-----:R-:W0:Y:S02]  /*0f90*/  FLO.U32.SH R4, R10 ;  /* 0x0000000a00047300 */ /* 0x001e2400000e0400 */
[----:B0-----:R-:W-:-:S04]  /*0fa0*/  ISETP.NE.AND P0, PT, R4, -0x1, PT ;  /* 0xffffffff0400780c */ /* 0x001fc80003f05270 */
[----:B------:R-:W-:-:S04]  /*0fb0*/  SEL R11, R4, 0x1f, P0 ;  /* 0x0000001f040b7807 */ /* 0x000fc80000000000 */
[----:B------:R-:W-:-:S06]  /*0fc0*/  LEA R11, R11, R18, 0x2 ;  /* 0x000000120b0b7211 */ /* 0x000fcc00078e10ff */
[----:B------:R-:W2:Y:S01]  /*0fd0*/  LDL R11, [R11+0xc] ;  /* 0x00000c000b0b7983 */ /* 0x000ea20000100800 */
[----:B------:R-:W-:Y:S01]  /*0fe0*/  ISETP.GT.U32.AND P1, PT, R8, -0x80000000, PT ;  /* 0x800000000800780c */ /* 0x000fe20003f24070 */
[----:B------:R-:W-:Y:S01]  /*0ff0*/  BSSY.RECONVERGENT B0, `(.L_x_3) ;  /* 0x0000032000007945 */ /* 0x000fe20003800200 */
[----:B------:R-:W-:Y:S01]  /*1000*/  IADD3 R7, PT, PT, R7, 0x1, RZ ;  /* 0x0000000107077810 */ /* 0x000fe20007ffe0ff */
[----:B------:R-:W-:-:S04]  /*1010*/  FMUL R9, R9, R14 ;  /* 0x0000000e09097220 */ /* 0x000fc80000400000 */
[----:B------:R0:W-:Y:S01]  /*1020*/  STL [R1+0x8c], R7 ;  /* 0x00008c0701007387 */ /* 0x0001e20000100800 */
[----:B--2---:R-:W-:-:S05]  /*1030*/  LOP3.LUT R4, R8, R11, RZ, 0x3c, !PT ;  /* 0x0000000b08047212 */ /* 0x004fca00078e3cff */
[----:B------:R-:W-:Y:S01]  /*1040*/  @P1 LOP3.LUT R8, RZ, R8, RZ, 0x33, !PT ;  /* 0x00000008ff081212 */ /* 0x000fe200078e33ff */
[----:B------:R0:W-:Y:S03]  /*1050*/  STL [R1+0x90], R4 ;  /* 0x0000900401007387 */ /* 0x0001e60000100800 */
[----:B------:R-:W-:Y:S02]  /*1060*/  I2FP.F32.U32 R13, R8 ;  /* 0x00000008000d7245 */ /* 0x000fe40000201000 */
[----:B------:R-:W-:-:S03]  /*1070*/  FSEL R8, R5, -1.4142135381698608398, P1 ;  /* 0xbfb504f305087808 */ /* 0x000fc60000800000 */
[----:B------:R-:W-:-:S04]  /*1080*/  FFMA R13, R13, R12, 1.1641532182693481445e-10 ;  /* 0x2f0000000d0d7423 */ /* 0x000fc8000000000c */
[----:B------:R-:W-:-:S04]  /*1090*/  FADD R10, R13, R13 ;  /* 0x0000000d0d0a7221 */ /* 0x000fc80000000000 */
[C---:B------:R-:W-:Y:S01]  /*10a0*/  FADD R11, -R10.reuse, 2 ;  /* 0x400000000a0b7421 */ /* 0x040fe20000000100 */
[----:B------:R-:W-:-:S04]  /*10b0*/  FSETP.GTU.AND P0, PT, R10, 1.996600031852722168, PT ;  /* 0x3fff90970a00780b */ /* 0x000fc80003f0c000 */
[----:B------:R-:W-:-:S13]  /*10c0*/  FSETP.LTU.OR P0, PT, R10, 0.0034000000450760126114, P0 ;  /* 0x3b5ed2890a00780b */ /* 0x000fda0000709400 */
[----:B0-----:R-:W-:Y:S05]  /*10d0*/  @P0 BRA `(.L_x_4) ;  /* 0x0000000000380947 */ /* 0x001fea0003800000 */
[----:B------:R-:W-:Y:S01]  /*10e0*/  FMUL R11, R10, R11 ;  /* 0x0000000b0a0b7220 */ /* 0x000fe20000400000 */
[----:B------:R-:W-:-:S05]  /*10f0*/  MOV R14, 0x2f8a6370 ;  /* 0x2f8a6370000e7802 */ /* 0x000fca0000000f00 */
[----:B------:R-:W0:Y:S02]  /*1100*/  MUFU.LG2 R11, R11 ;  /* 0x0000000b000b7308 */ /* 0x000e240000000c00 */
[----:B0-----:R-:W-:-:S04]  /*1110*/  FFMA R14, R11, R14, 9.4274286155382469587e-09 ;  /* 0x3221f6450b0e7423 */ /* 0x001fc8000000000e */
        /* <DEDUP_REMOVED lines=10> */
.L_x_4:
[----:B------:R-:W-:Y:S01]  /*11c0*/  FSETP.GT.AND P0, PT, R10, 1, PT ;  /* 0x3f8000000a00780b */ /* 0x000fe20003f04000 */
[----:B------:R-:W-:-:S03]  /*11d0*/  HFMA2 R13, -RZ, RZ, 3.2421875, 16264 ;  /* 0x427c73f1ff0d7431 */ /* 0x000fc600000001ff */
[----:B------:R-:W-:-:S04]  /*11e0*/  FSEL R10, R11, R10, P0 ;  /* 0x0000000a0b0a7208 */ /* 0x000fc80000000000 */
[----:B------:R-:W-:-:S13]  /*11f0*/  FSETP.GEU.AND P1, PT, |R10|, 1.175494350822287508e-38, PT ;  /* 0x008000000a00780b */ /* 0x000fda0003f2e200 */
[----:B------:R-:W-:-:S04]  /*1200*/  @!P1 FMUL R10, R10, 16777216 ;  /* 0x4b8000000a0a9820 */ /* 0x000fc80000400000 */
[----:B------:R-:W0:Y:S02]  /*1210*/  MUFU.LG2 R11, R10 ;  /* 0x0000000a000b7308 */ /* 0x000e240000000c00 */
[----:B0-----:R-:W-:-:S06]  /*1220*/  @!P1 FADD R11, R11, -24 ;  /* 0xc1c000000b0b9421 */ /* 0x001fcc0000000000 */
[----:B------:R-:W0:Y:S01]  /*1230*/  MUFU.RSQ R14, -R11 ;  /* 0x8000000b000e7308 */ /* 0x000e220000001400 */
[C---:B------:R-:W-:Y:S01]  /*1240*/  FSETP.NEU.AND P1, PT, R11.reuse, -INF , PT ;  /* 0xff8000000b00780b */ /* 0x040fe20003f2d000 */
[----:B0-----:R-:W-:Y:S01]  /*1250*/  FFMA R13, R14, -R13, 127.48468780517578125 ;  /* 0x42fef8290e0d7423 */ /* 0x001fe2000000080d */
[----:B------:R-:W-:-:S03]  /*1260*/  FMUL R15, R11, -R14 ;  /* 0x8000000e0b0f7220 */ /* 0x000fc60000400000 */
[C---:B------:R-:W-:Y:S02]  /*1270*/  FFMA R13, R14.reuse, R13, -114.105682373046875 ;  /* 0xc2e4361c0e0d7423 */ /* 0x040fe4000000000d */
[----:B------:R-:W-:Y:S02]  /*1280*/  FSEL R15, R15, +INF , P1 ;  /* 0x7f8000000f0f7808 */ /* 0x000fe40000800000 */
[C---:B------:R-:W-:Y:S02]  /*1290*/  FFMA R13, R14.reuse, R13, 60.325786590576171875 ;  /* 0x42714d9b0e0d7423 */ /* 0x040fe4000000000d */
[----:B------:R-:W-:Y:S02]  /*12a0*/  FSEL R10, -R15, R15, P0 ;  /* 0x0000000f0f0a7208 */ /* 0x000fe40000000100 */
[----:B------:R-:W-:-:S04]  /*12b0*/  FFMA R13, R14, R13, -21.789892196655273438 ;  /* 0xc1ae51b30e0d7423 */ /* 0x000fc8000000000d */
[----:B------:R-:W-:-:S04]  /*12c0*/  FFMA R13, R14, R13, 6.4674091339111328125 ;  /* 0x40cef5040e0d7423 */ /* 0x000fc8000000000d */
[----:B------:R-:W-:-:S04]  /*12d0*/  FFMA R13, R14, R13, -1.8329473733901977539 ;  /* 0xbfea9e050e0d7423 */ /* 0x000fc8000000000d */
[----:B------:R-:W-:-:S04]  /*12e0*/  FFMA R13, R14, R13, -0.030327774584293365479 ;  /* 0xbcf871f40e0d7423 */ /* 0x000fc8000000000d */
[----:B------:R-:W-:-:S04]  /*12f0*/  FFMA R13, R14, R13, 0.8328774571418762207 ;  /* 0x3f5537750e0d7423 */ /* 0x000fc8000000000d */
[----:B------:R-:W-:-:S07]  /*1300*/  FMUL R13, R13, R10 ;  /* 0x0000000a0d0d7220 */ /* 0x000fce0000400000 */
.L_x_5:
[----:B------:R-:W-:Y:S05]  /*1310*/  BSYNC.RECONVERGENT B0 ;  /* 0x0000000000007941 */ /* 0x000fea0003800200 */
.L_x_3:
[----:B------:R-:W-:-:S06]  /*1320*/  LOP3.LUT R10, RZ, R28, RZ, 0x33, !PT ;  /* 0x0000001cff0a7212 */ /* 0x000fcc00078e33ff */
[----:B------:R-:W0:Y:S08]  /*1330*/  BREV R10, R10 ;  /* 0x0000000a000a7301 */ /* 0x000e300000000000 */
[----:B0-----:R-:W0:Y:S02]  /*1340*/  FLO.U32.SH R11, R10 ;  /* 0x0000000a000b7300 */ /* 0x001e2400000e0400 */
[----:B0-----:R-:W-:-:S04]  /*1350*/  ISETP.NE.AND P0, PT, R11, -0x1, PT ;  /* 0xffffffff0b00780c */ /* 0x001fc80003f05270 */
[----:B------:R-:W-:-:S04]  /*1360*/  SEL R14, R11, 0x1f, P0 ;  /* 0x0000001f0b0e7807 */ /* 0x000fc80000000000 */
[----:B------:R-:W-:-:S05]  /*1370*/  LEA R14, R14, R17, 0x2 ;  /* 0x000000110e0e7211 */ /* 0x000fca00078e10ff */
[----:B------:R-:W2:Y:S01]  /*1380*/  LDL R29, [R14+0xc] ;  /* 0x00000c000e1d7983 */ /* 0x000ea20000100800 */
[----:B------:R-:W-:Y:S01]  /*1390*/  ISETP.GT.U32.AND P1, PT, R6, -0x80000000, PT ;  /* 0x800000000600780c */ /* 0x000fe20003f24070 */
[----:B------:R-:W-:Y:S01]  /*13a0*/  BSSY.RECONVERGENT B0, `(.L_x_6) ;  /* 0x0000031000007945 */ /* 0x000fe20003800200 */
[----:B------:R-:W-:Y:S01]  /*13b0*/  IADD3 R28, PT, PT, R28, 0x1, RZ ;  /* 0x000000011c1c7810 */ /* 0x000fe20007ffe0ff */
[----:B------:R-:W-:Y:S01]  /*13c0*/  FMUL R8, R8, R13 ;  /* 0x0000000d08087220 */ /* 0x000fe20000400000 */
[----:B------:R-:W-:Y:S02]  /*13d0*/  FSEL R5, R5, -1.4142135381698608398, P1 ;  /* 0xbfb504f305057808 */ /* 0x000fe40000800000 */
[----:B--2---:R-:W-:-:S07]  /*13e0*/  LOP3.LUT R29, R6, R29, RZ, 0x3c, !PT ;  /* 0x0000001d061d7212 */ /* 0x004fce00078e3cff */
[----:B------:R-:W-:Y:S01]  /*13f0*/  @P1 LOP3.LUT R6, RZ, R6, RZ, 0x33, !PT ;  /* 0x00000006ff061212 */ /* 0x000fe200078e33ff */
[----:B------:R0:W-:Y:S03]  /*1400*/  STL.64 [R1+0x118], R28 ;  /* 0x0001181c01007387 */ /* 0x0001e60000100a00 */
[----:B------:R-:W-:-:S05]  /*1410*/  I2FP.F32.U32 R11, R6 ;  /* 0x00000006000b7245 */ /* 0x000fca0000201000 */
        /* <DEDUP_REMOVED lines=20> */
.L_x_7:
        /* <DEDUP_REMOVED lines=21> */
.L_x_8:
[----:B------:R-:W-:Y:S05]  /*16b0*/  BSYNC.RECONVERGENT B0 ;  /* 0x0000000000007941 */ /* 0x000fea0003800200 */
.L_x_6:
[----:B------:R-:W-:Y:S01]  /*16c0*/  LEA R10, P0, R19, UR8, 0x2 ;  /* 0x00000008130a7c11 */ /* 0x000fe2000f8010ff */
[----:B------:R-:W-:-:S03]  /*16d0*/  FMUL R5, R5, R6 ;  /* 0x0000000605057220 */ /* 0x000fc60000400000 */
[----:B------:R-:W-:Y:S02]  /*16e0*/  LEA.HI.X R11, R19, UR9, R16, 0x2, P0 ;  /* 0x00000009130b7c11 */ /* 0x000fe400080f1410 */
[----:B------:R-:W-:Y:S02]  /*16f0*/  IADD3 R12, P0, PT, R10, UR4, RZ ;  /* 0x000000040a0c7c10 */ /* 0x000fe4000ff1e0ff */
[----:B------:R-:W-:Y:S01]  /*1700*/  IADD3 R19, PT, PT, R0, R27, RZ ;  /* 0x0000001b00137210 */ /* 0x000fe20007ffe0ff */
[----:B------:R-:W-:Y:S01]  /*1710*/  STG.E desc[UR6][R10.64], R9 ;  /* 0x000000090a007986 */ /* 0x000fe2000c101906 */
[----:B------:R-:W-:Y:S02]  /*1720*/  IADD3.X R13, PT, PT, R11, UR5, RZ, P0, !PT ;  /* 0x000000050b0d7c10 */ /* 0x000fe400087fe4ff */
[----:B------:R-:W-:Y:S02]  /*1730*/  IADD3 R14, P0, PT, R12, UR4, RZ ;  /* 0x000000040c0e7c10 */ /* 0x000fe4000ff1e0ff */
[----:B------:R-:W-:Y:S01]  /*1740*/  MOV R27, R19 ;  /* 0x00000013001b7202 */ /* 0x000fe20000000f00 */
[----:B------:R0:W-:Y:S01]  /*1750*/  STG.E desc[UR6][R12.64], R8 ;  /* 0x000000080c007986 */ /* 0x0001e2000c101906 */
[----:B------:R-:W-:-:S02]  /*1760*/  IADD3.X R15, PT, PT, R13, UR5, RZ, P0, !PT ;  /* 0x000000050d0f7c10 */ /* 0x000fc400087fe4ff */
[----:B------:R-:W-:-:S03]  /*1770*/  ISETP.GE.U32.AND P0, PT, R19, UR10, PT ;  /* 0x0000000a13007c0c */ /* 0x000fc6000bf06070 */
[----:B------:R2:W-:Y:S01]  /*1780*/  STG.E desc[UR6][R14.64], R5 ;  /* 0x000000050e007986 */ /* 0x0005e2000c101906 */
[----:B------:R-:W-:Y:S02]  /*1790*/  ISETP.GE.U32.AND.EX P0, PT, RZ, UR11, PT, P0 ;  /* 0x0000000bff007c0c */ /* 0x000fe4000bf06100 */
[----:B0-----:R-:W-:-:S11]  /*17a0*/  MOV R8, R4 ;  /* 0x0000000400087202 */ /* 0x001fd60000000f00 */
[----:B--2---:R-:W-:Y:S05]  /*17b0*/  @!P0 BRA `(.L_x_9) ;  /* 0xfffffff000f88947 */ /* 0x004fea000383ffff */
[----:B------:R-:W-:Y:S05]  /*17c0*/  EXIT ;  /* 0x000000000000794d */ /* 0x000fea0003800000 */
.L_x_10:
[----:B------:R-:W-:-:S00]  /*17d0*/  BRA `(.L_x_10) ;  /* 0xfffffffc00fc7947 */ /* 0x000fc0000383ffff */
[----:B------:R-:W-:-:S00]  /*17e0*/  NOP ;  /* 0x0000000000007918 */ /* 0x000fc00000000000 */
        /* <DEDUP_REMOVED lines=9> */
.L_x_36:


//--------------------- .text._Z23gen_normals_loop_statesPfP18curandStateSobol32m --------------------------
	.section	.text._Z23gen_normals_loop_statesPfP18curandStateSobol32m,"ax",@progbits
	.align	128
        .global         _Z23gen_normals_loop_statesPfP18curandStateSobol32m
        .type           _Z23gen_normals_loop_statesPfP18curandStateSobol32m,@function
        .size           _Z23gen_normals_loop_statesPfP18curandStateSobol32m,(.L_x_37 - _Z23gen_normals_loop_statesPfP18curandStateSobol32m)
        .other          _Z23gen_normals_loop_statesPfP18curandStateSobol32m,@"STO_CUDA_ENTRY STV_DEFAULT"
_Z23gen_normals_loop_statesPfP18curandStateSobol32m:
.text._Z23gen_normals_loop_statesPfP18curandStateSobol32m:
[----:B------:R-:W0:Y:S01]  /*0000*/  LDC R1, c[0x0][0x37c] ;  /* 0x0000df00ff017b82 */ /* 0x000e220000000800 */
[----:B------:R-:W1:Y:S07]  /*0010*/  S2R R20, SR_TID.X ;  /* 0x0000000000147919 */ /* 0x000e6e0000002100 */
[----:B------:R-:W1:Y:S01]  /*0020*/  S2UR UR6, SR_CTAID.X ;  /* 0x00000000000679c3 */ /* 0x000e620000002500 */
[----:B------:R-:W2:Y:S01]  /*0030*/  LDCU.64 UR4, c[0x0][0x390] ;  /* 0x00007200ff0477ac */ /* 0x000ea20008000a00 */
[----:B0-----:R-:W-:-:S06]  /*0040*/  IADD3 R1, PT, PT, R1, -0x1a8, RZ ;  /* 0xfffffe5801017810 */ /* 0x001fcc0007ffe0ff */
[----:B------:R-:W1:Y:S02]  /*0050*/  LDC R3, c[0x0][0x360] ;  /* 0x0000d800ff037b82 */ /* 0x000e640000000800 */
[----:B-1----:R-:W-:-:S05]  /*0060*/  IMAD R20, R3, UR6, R20 ;  /* 0x0000000603147c24 */ /* 0x002fca000f8e0214 */
[----:B--2---:R-:W-:-:S04]  /*0070*/  ISETP.GE.U32.AND P0, PT, R20, UR4, PT ;  /* 0x0000000414007c0c */ /* 0x004fc8000bf06070 */
[----:B------:R-:W-:-:S13]  /*0080*/  ISETP.GE.U32.AND.EX P0, PT, RZ, UR5, PT, P0 ;  /* 0x00000005ff007c0c */ /* 0x000fda000bf06100 */
[----:B------:R-:W-:Y:S05]  /*0090*/  @P0 EXIT ;  /* 0x000000000000094d */ /* 0x000fea0003800000 */
[----:B------:R-:W-:Y:S01]  /*00a0*/  HFMA2 R24, -RZ, RZ, 0, 0 ;  /* 0x00000000ff187431 */ /* 0x000fe200000001ff */
[----:B------:R-:W-:Y:S01]  /*00b0*/  MOV R21, R20 ;  /* 0x0000001400157202 */ /* 0x000fe20000000f00 */
[----:B------:R-:W-:Y:S01]  /*00c0*/  USHF.L.U64.HI UR5, UR4, 0x2, UR5 ;  /* 0x0000000204057899 */ /* 0x000fe20008010205 */
[C---:B------:R-:W-:Y:S01]  /*00d0*/  IADD3 R22, PT, PT, R1.reuse, 0x8c, RZ ;  /* 0x0000008c01167810 */ /* 0x040fe20007ffe0ff */
[----:B------:R-:W0:Y:S01]  /*00e0*/  LDCU.64 UR6, c[0x0][0x358] ;  /* 0x00006b00ff0677ac */ /* 0x000e220008000a00 */
[----:B------:R-:W-:Y:S01]  /*00f0*/  IADD3 R23, PT, PT, R1, 0x118, RZ ;  /* 0x0000011801177810 */ /* 0x000fe20007ffe0ff */
[----:B------:R-:W1:Y:S01]  /*0100*/  LDCU.64 UR10, c[0x0][0x380] ;  /* 0x00007000ff0a77ac */ /* 0x000e620008000a00 */
[----:B------:R-:W-:-:S12]  /*0110*/  USHF.L.U32 UR4, UR4, 0x2, URZ ;  /* 0x0000000204047899 */ /* 0x000fd800080006ff */
.L_x_20:
[----:B------:R-:W2:Y:S01]  /*0120*/  LDC.64 R26, c[0x0][0x388] ;  /* 0x0000e200ff1a7b82 */ /* 0x000ea20000000a00 */
[----:B------:R-:W-:Y:S02]  /*0130*/  IMAD R3, R24, 0x8c, RZ ;  /* 0x0000008c18037824 */ /* 0x000fe400078e02ff */
[----:B--2---:R-:W-:-:S05]  /*0140*/  IMAD.WIDE.U32 R26, R21, 0x8c, R26 ;  /* 0x0000008c151a7825 */ /* 0x004fca00078e001a */
[----:B------:R-:W-:-:S05]  /*0150*/  IADD3 R27, PT, PT, R27, R3, RZ ;  /* 0x000000031b1b7210 */ /* 0x000fca0007ffe0ff */
[----:B0-----:R-:W2:Y:S04]  /*0160*/  LDG.E R11, desc[UR6][R26.64+0x84] ;  /* 0x000084061a0b7981 */ /* 0x001ea8000c1e1900 */
        /* <DEDUP_REMOVED lines=19> */
[----:B0-----:R-:W3:Y:S04]  /*02a0*/  LDG.E R11, desc[UR6][R26.64+0x44] ;  /* 0x000044061a0b7981 */ /* 0x001ee8000c1e1900 */
[----:B------:R-:W3:Y:S04]  /*02b0*/  LDG.E R10, desc[UR6][R26.64+0x40] ;  /* 0x000040061a0a7981 */ /* 0x000ee8000c1e1900 */
[----:B--2---:R-:W2:Y:S04]  /*02c0*/  LDG.E R13, desc[UR6][R26.64+0x3c] ;  /* 0x00003c061a0d7981 */ /* 0x004ea8000c1e1900 */
[----:B------:R-:W2:Y:S04]  /*02d0*/  LDG.E R12, desc[UR6][R26.64+0x38] ;  /* 0x000038061a0c7981 */ /* 0x000ea8000c1e1900 */
[----:B----4-:R0:W-:Y:S02]  /*02e0*/  STL.64 [R1+0x70], R2 ;  /* 0x0000700201007387 */ /* 0x0101e40000100a00 */
[----:B0-----:R-:W0:Y:S02]  /*02f0*/  LDC.64 R2, c[0x0][0x390] ;  /* 0x0000e400ff027b82 */ /* 0x001e240000000a00 */
[----:B-----5:R-:W-:Y:S04]  /*0300*/  STL.64 [R1+0x60], R18 ;  /* 0x0000601201007387 */ /* 0x020fe80000100a00 */
[----:B------:R4:W-:Y:S04]  /*0310*/  STL.64 [R1+0x58], R4 ;  /* 0x0000580401007387 */ /* 0x0009e80000100a00 */
[----:B------:R5:W-:Y:S04]  /*0320*/  STL.64 [R1+0x50], R6 ;  /* 0x0000500601007387 */ /* 0x000be80000100a00 */
[----:B------:R1:W-:Y:S04]  /*0330*/  STL.64 [R1+0x48], R8 ;  /* 0x0000480801007387 */ /* 0x0003e80000100a00 */
[----:B------:R1:W-:Y:S04]  /*0340*/  STL.64 [R1+0x30], R14 ;  /* 0x0000300e01007387 */ /* 0x0003e80000100a00 */
[----:B----4-:R-:W4:Y:S01]  /*0350*/  LDG.E R5, desc[UR6][R26.64+0x2c] ;  /* 0x00002c061a057981 */ /* 0x010f22000c1e1900 */
[----:B0-----:R-:W-:-:S03]  /*0360*/  IMAD R0, R3, 0x8c, RZ ;  /* 0x0000008c03007824 */ /* 0x001fc600078e02ff */
[----:B------:R-:W4:Y:S01]  /*0370*/  LDG.E R4, desc[UR6][R26.64+0x28] ;  /* 0x000028061a047981 */ /* 0x000f22000c1e1900 */
[----:B------:R-:W-:-:S03]  /*0380*/  IMAD.WIDE.U32 R28, R2, 0x8c, R26 ;  /* 0x0000008c021c7825 */ /* 0x000fc600078e001a */
[----:B-----5:R-:W5:Y:S02]  /*0390*/  LDG.E R7, desc[UR6][R26.64+0x24] ;  /* 0x000024061a077981 */ /* 0x020f64000c1e1900 */
[----:B------:R-:W-:Y:S02]  /*03a0*/  IADD3 R19, PT, PT, R29, R0, RZ ;  /* 0x000000001d137210 */ /* 0x000fe40007ffe0ff */
[----:B------:R-:W-:Y:S01]  /*03b0*/  MOV R18, R28 ;  /* 0x0000001c00127202 */ /* 0x000fe20000000f00 */
[----:B------:R-:W5:Y:S04]  /*03c0*/  LDG.E R6, desc[UR6][R26.64+0x20] ;  /* 0x000020061a067981 */ /* 0x000f68000c1e1900 */
[----:B-1----:R-:W5:Y:S04]  /*03d0*/  LDG.E R9, desc[UR6][R26.64+0x1c] ;  /* 0x00001c061a097981 */ /* 0x002f68000c1e1900 */
[----:B------:R-:W5:Y:S04]  /*03e0*/  LDG.E R8, desc[UR6][R26.64+0x18] ;  /* 0x000018061a087981 */ /* 0x000f68000c1e1900 */
[----:B------:R-:W5:Y:S04]  /*03f0*/  LDG.E R15, desc[UR6][R18.64+0x88] ;  /* 0x00008806120f7981 */ /* 0x000f68000c1e1900 */
[----:B------:R-:W5:Y:S04]  /*0400*/  LDG.E R14, desc[UR6][R18.64+0x84] ;  /* 0x00008406120e7981 */ /* 0x000f68000c1e1900 */
[----:B---3--:R0:W-:Y:S04]  /*0410*/  STL.64 [R1+0x40], R10 ;  /* 0x0000400a01007387 */ /* 0x0081e80000100a00 */
[----:B--2---:R1:W-:Y:S04]  /*0420*/  STL.64 [R1+0x38], R12 ;  /* 0x0000380c01007387 */ /* 0x0043e80000100a00 */
[----:B0-----:R-:W2:Y:S04]  /*0430*/  LDG.E R11, desc[UR6][R26.64+0x14] ;  /* 0x000014061a0b7981 */ /* 0x001ea8000c1e1900 */
[----:B------:R-:W2:Y:S04]  /*0440*/  LDG.E R10, desc[UR6][R26.64+0x10] ;  /* 0x000010061a0a7981 */ /* 0x000ea8000c1e1900 */
[----:B-1----:R-:W3:Y:S04]  /*0450*/  LDG.E R13, desc[UR6][R26.64+0xc] ;  /* 0x00000c061a0d7981 */ /* 0x002ee8000c1e1900 */
[----:B------:R-:W3:Y:S04]  /*0460*/  LDG.E R12, desc[UR6][R26.64+0x8] ;  /* 0x000008061a0c7981 */ /* 0x000ee8000c1e1900 */
[----:B----4-:R0:W-:Y:S04]  /*0470*/  STL.64 [R1+0x28], R4 ;  /* 0x0000280401007387 */ /* 0x0101e80000100a00 */
[----:B-----5:R1:W-:Y:S04]  /*0480*/  STL.64 [R1+0x20], R6 ;  /* 0x0000200601007387 */ /* 0x0203e80000100a00 */
[----:B0-----:R-:W4:Y:S04]  /*0490*/  LDG.E R5, desc[UR6][R18.64+0x60] ;  /* 0x0000600612057981 */ /* 0x001f28000c1e1900 */
[----:B------:R-:W-:Y:S04]  /*04a0*/  STL.64 [R1+0x18], R8 ;  /* 0x0000180801007387 */ /* 0x000fe80000100a00 */
[----:B------:R-:W4:Y:S04]  /*04b0*/  LDG.E R4, desc[UR6][R18.64+0x5c] ;  /* 0x00005c0612047981 */ /* 0x000f28000c1e1900 */
[----:B------:R0:W-:Y:S04]  /*04c0*/  STL.64 [R1+0x110], R14 ;  /* 0x0001100e01007387 */ /* 0x0001e80000100a00 */
[----:B-1----:R-:W5:Y:S04]  /*04d0*/  LDG.E R7, desc[UR6][R18.64+0x58] ;  /* 0x0000580612077981 */ /* 0x002f68000c1e1900 */
[----:B------:R-:W5:Y:S04]  /*04e0*/  LDG.E R6, desc[UR6][R18.64+0x54] ;  /* 0x0000540612067981 */ /* 0x000f68000c1e1900 */
[----:B0-----:R-:W5:Y:S04]  /*04f0*/  LDG.E R15, desc[UR6][R18.64+0x70] ;  /* 0x00007006120f7981 */ /* 0x001f68000c1e1900 */
[----:B------:R-:W5:Y:S04]  /*0500*/  LDG.E R14, desc[UR6][R18.64+0x6c] ;  /* 0x00006c06120e7981 */ /* 0x000f68000c1e1900 */
[----:B------:R-:W5:Y:S04]  /*0510*/  LDG.E R9, desc[UR6][R18.64+0x50] ;  /* 0x0000500612097981 */ /* 0x000f68000c1e1900 */
[----:B------:R-:W5:Y:S04]  /*0520*/  LDG.E R8, desc[UR6][R18.64+0x4c] ;  /* 0x00004c0612087981 */ /* 0x000f68000c1e1900 */
[----:B--2---:R0:W-:Y:S04]  /*0530*/  STL.64 [R1+0x10], R10 ;  /* 0x0000100a01007387 */ /* 0x0041e80000100a00 */
[----:B---3--:R1:W-:Y:S04]  /*0540*/  STL.64 [R1+0x8], R12 ;  /* 0x0000080c01007387 */ /* 0x0083e80000100a00 */
[----:B0-----:R-:W2:Y:S04]  /*0550*/  LDG.E R11, desc[UR6][R18.64+0x48] ;  /* 0x00004806120b7981 */ /* 0x001ea8000c1e1900 */
[----:B------:R-:W2:Y:S04]  /*0560*/  LDG.E R10, desc[UR6][R18.64+0x44] ;  /* 0x00004406120a7981 */ /* 0x000ea8000c1e1900 */
[----:B-1----:R-:W3:Y:S04]  /*0570*/  LDG.E R13, desc[UR6][R18.64+0x78] ;  /* 0x00007806120d7981 */ /* 0x002ee8000c1e1900 */
[----:B------:R-:W3:Y:S04]  /*0580*/  LDG.E R12, desc[UR6][R18.64+0x74] ;  /* 0x00007406120c7981 */ /* 0x000ee8000c1e1900 */
[----:B------:R0:W-:Y:S04]  /*0590*/  STL.64 [R1+0x68], R16 ;  /* 0x0000681001007387 */ /* 0x0001e80000100a00 */
[----:B0-----:R-:W3:Y:S04]  /*05a0*/  LDG.E R17, desc[UR6][R18.64+0x80] ;  /* 0x0000800612117981 */ /* 0x001ee8000c1e1900 */
        /* <DEDUP_REMOVED lines=21> */
[----:B------:R-:W3:Y:S01]  /*0700*/  LDG.E R16, desc[UR6][R18.64+0x64] ;  /* 0x0000640612107981 */ /* 0x000ee2000c1e1900 */
[----:B------:R-:W-:-:S05]  /*0710*/  IMAD.WIDE.U32 R28, R2, 0x8c, R18 ;  /* 0x0000008c021c7825 */ /* 0x000fca00078e0012 */
[----:B------:R-:W-:Y:S01]  /*0720*/  IADD3 R29, PT, PT, R0, R29, RZ ;  /* 0x0000001d001d7210 */ /* 0x000fe20007ffe0ff */
[----:B----4-:R0:W-:Y:S04]  /*0730*/  STL.64 [R1+0xc0], R4 ;  /* 0x0000c00401007387 */ /* 0x0101e80000100a00 */
[----:B-----5:R1:W-:Y:S04]  /*0740*/  STL.64 [R1+0xb8], R6 ;  /* 0x0000b80601007387 */ /* 0x0203e80000100a00 */
[----:B0-----:R-:W4:Y:S04]  /*0750*/  LDG.E R5, desc[UR6][R28.64+0x84] ;  /* 0x000084061c057981 */ /* 0x001f28000c1e1900 */
[----:B------:R0:W-:Y:S04]  /*0760*/  STL.64 [R1+0xb0], R8 ;  /* 0x0000b00801007387 */ /* 0x0001e80000100a00 */
[----:B------:R-:W4:Y:S04]  /*0770*/  LDG.E R4, desc[UR6][R28.64+0x80] ;  /* 0x000080061c047981 */ /* 0x000f28000c1e1900 */
[----:B------:R5:W-:Y:S04]  /*0780*/  STL.64 [R1+0xa0], R14 ;  /* 0x0000a00e01007387 */ /* 0x000be80000100a00 */
[----:B-1----:R-:W4:Y:S04]  /*0790*/  LDG.E R7, desc[UR6][R28.64+0x7c] ;  /* 0x00007c061c077981 */ /* 0x002f28000c1e1900 */
[----:B------:R-:W4:Y:S04]  /*07a0*/  LDG.E R6, desc[UR6][R28.64+0x78] ;  /* 0x000078061c067981 */ /* 0x000f28000c1e1900 */
[----:B0-----:R-:W4:Y:S04]  /*07b0*/  LDG.E R9, desc[UR6][R28.64+0x74] ;  /* 0x000074061c097981 */ /* 0x001f28000c1e1900 */
[----:B------:R-:W4:Y:S04]  /*07c0*/  LDG.E R8, desc[UR6][R28.64+0x70] ;  /* 0x000070061c087981 */ /* 0x000f28000c1e1900 */
[----:B-----5:R-:W5:Y:S04]  /*07d0*/  LDG.E R15, desc[UR6][R28.64+0x5c] ;  /* 0x00005c061c0f7981 */ /* 0x020f68000c1e1900 */
        /* <DEDUP_REMOVED lines=11> */
[----:B------:R1:W-:Y:S04]  /*0890*/  STL.64 [R1+0x190], R6 ;  /* 0x0001900601007387 */ /* 0x0003e80000100a00 */
[----:B0-----:R-:W4:Y:S04]  /*08a0*/  LDG.E R5, desc[UR6][R28.64+0x54] ;  /* 0x000054061c057981 */ /* 0x001f28000c1e1900 */
[----:B------:R0:W-:Y:S04]  /*08b0*/  STL.64 [R1+0x188], R8 ;  /* 0x0001880801007387 */ /* 0x0001e80000100a00 */
[----:B------:R-:W4:Y:S04]  /*08c0*/  LDG.E R4, desc[UR6][R28.64+0x50] ;  /* 0x000050061c047981 */ /* 0x000f28000c1e1900 */
[----:B-----5:R5:W-:Y:S04]  /*08d0*/  STL.64 [R1+0x170], R14 ;  /* 0x0001700e01007387 */ /* 0x020be80000100a00 */
        /* <DEDUP_REMOVED lines=17> */
[----:B0-----:R0:W4:Y:S04]  /*09f0*/  LDG.E R4, desc[UR6][R26.64+0x88] ;  /* 0x000088061a047981 */ /* 0x001128000c1e1900 */
[----:B------:R-:W-:Y:S04]  /*0a00*/  STL.64 [R1+0x158], R8 ;  /* 0x0001580801007387 */ /* 0x000fe80000100a00 */
[----:B------:R-:W4:Y:S04]  /*0a10*/  LDG.E R5, desc[UR6][R18.64] ;  /* 0x0000000612057981 */ /* 0x000f28000c1e1900 */
[----:B-----5:R5:W-:Y:S04]  /*0a20*/  STL.64 [R1+0x140], R14 ;  /* 0x0001400e01007387 */ /* 0x020be80000100a00 */
[----:B-1----:R-:W4:Y:S04]  /*0a30*/  LDG.E R7, desc[UR6][R18.64+0x8] ;  /* 0x0000080612077981 */ /* 0x002f28000c1e1900 */
[----:B------:R-:W4:Y:S04]  /*0a40*/  LDG.E R6, desc[UR6][R18.64+0x4] ;  /* 0x0000040612067981 */ /* 0x000f28000c1e1900 */
[----:B-----5:R-:W5:Y:S04]  /*0a50*/  LDG.E R15, desc[UR6][R28.64+0x14] ;  /* 0x000014061c0f7981 */ /* 0x020f68000c1e1900 */
        /* <DEDUP_REMOVED lines=9> */
[----:B------:R-:W3:Y:S04]  /*0af0*/  LDG.E R10, desc[UR6][R28.64+0x20] ;  /* 0x000020061c0a7981 */ /* 0x000ee8000c1e1900 */
[----:B--2---:R-:W2:Y:S04]  /*0b00*/  LDG.E R13, desc[UR6][R28.64+0x1c] ;  /* 0x00001c061c0d7981 */ /* 0x004ea8000c1e1900 */
[----:B------:R-:W2:Y:S01]  /*0b10*/  LDG.E R12, desc[UR6][R28.64+0x18] ;  /* 0x000018061c0c7981 */ /* 0x000ea2000c1e1900 */
[----:B0-----:R-:W-:-:S06]  /*0b20*/  LOP3.LUT R27, RZ, R16, RZ, 0x33, !PT ;  /* 0x00000010ff1b7212 */ /* 0x001fcc00078e33ff */
[----:B------:R-:W0:Y:S08]  /*0b30*/  BREV R27, R27 ;  /* 0x0000001b001b7301 */ /* 0x000e300000000000 */
[----:B0-----:R-:W0:Y:S01]  /*0b40*/  FLO.U32.SH R0, R27 ;  /* 0x0000001b00007300 */ /* 0x001e2200000e0400 */
[----:B------:R-:W-:Y:S01]  /*0b50*/  MOV R25, R1 ;  /* 0x0000000100197202 */ /* 0x000fe20000000f00 */
[----:B------:R-:W-:Y:S01]  /*0b60*/  STL.64 [R1], R16 ;  /* 0x0000001001007387 */ /* 0x000fe20000100a00 */
[----:B0-----:R-:W-:-:S04]  /*0b70*/  ISETP.NE.AND P0, PT, R0, -0x1, PT ;  /* 0xffffffff0000780c */ /* 0x001fc80003f05270 */
[----:B------:R-:W-:-:S04]  /*0b80*/  SEL R0, R0, 0x1f, P0 ;  /* 0x0000001f00007807 */ /* 0x000fc80000000000 */
[----:B------:R-:W-:Y:S01]  /*0b90*/  LEA R25, R0, R25, 0x2 ;  /* 0x0000001900197211 */ /* 0x000fe200078e10ff */
[----:B----4-:R0:W-:Y:S04]  /*0ba0*/  STL.64 [R1+0x88], R4 ;  /* 0x0000880401007387 */ /* 0x0101e80000100a00 */
[----:B------:R1:W-:Y:S04]  /*0bb0*/  STL.64 [R1+0x90], R6 ;  /* 0x0000900601007387 */ /* 0x0003e80000100a00 */
[----:B-----5:R-:W-:Y:S04]  /*0bc0*/  STL.64 [R1+0x128], R14 ;  /* 0x0001280e01007387 */ /* 0x020fe80000100a00 */
[----:B------:R-:W-:Y:S04]  /*0bd0*/  STL.64 [R1+0x120], R18 ;  /* 0x0001201201007387 */ /* 0x000fe80000100a00 */
[----:B------:R-:W-:Y:S04]  /*0be0*/  STL [R1+0x1a0], R26 ;  /* 0x0001a01a01007387 */ /* 0x000fe80000100800 */
[----:B------:R-:W-:Y:S04]  /*0bf0*/  STL.64 [R1+0x118], R8 ;  /* 0x0001180801007387 */ /* 0x000fe80000100a00 */
[----:B---3--:R3:W-:Y:S04]  /*0c00*/  STL.64 [R1+0x138], R10 ;  /* 0x0001380a01007387 */ /* 0x0087e80000100a00 */
[----:B--2---:R2:W-:Y:S04]  /*0c10*/  STL.64 [R1+0x130], R12 ;  /* 0x0001300c01007387 */ /* 0x0045e80000100a00 */
[----:B------:R-:W4:Y:S01]  /*0c20*/  LDL R0, [R25+0xc] ;  /* 0x00000c0019007983 */ /* 0x000f220000100800 */
[----:B------:R-:W-:-:S02]  /*0c30*/  ISETP.GT.U32.AND P1, PT, R17, -0x80000000, PT ;  /* 0x800000001100780c */ /* 0x000fc40003f24070 */
[----:B------:R-:W-:Y:S01]  /*0c40*/  IADD3 R28, PT, PT, R16, 0x1, RZ ;  /* 0x00000001101c7810 */ /* 0x000fe20007ffe0ff */
[----:B------:R-:W-:Y:S01]  /*0c50*/  BSSY.RECONVERGENT B0, `(.L_x_11) ;  /* 0x0000031000007945 */ /* 0x000fe20003800200 */
[----:B0-----:R-:W-:Y:S02]  /*0c60*/  MOV R4, 0x3fb504f3 ;  /* 0x3fb504f300047802 */ /* 0x001fe40000000f00 */
[----:B----4-:R-:W-:-:S07]  /*0c70*/  LOP3.LUT R29, R17, R0, RZ, 0x3c, !PT ;  /* 0x00000000111d7212 */ /* 0x010fce00078e3cff */
[----:B------:R-:W-:Y:S02]  /*0c80*/  @P1 LOP3.LUT R17, RZ, R17, RZ, 0x33, !PT ;  /* 0x00000011ff111212 */ /* 0x000fe400078e33ff */
[----:B------:R-:W-:Y:S02]  /*0c90*/  MOV R0, 0x2f800000 ;  /* 0x2f80000000007802 */ /* 0x000fe40000000f00 */
[----:B-1----:R-:W-:-:S05]  /*0ca0*/  I2FP.F32.U32 R7, R17 ;  /* 0x0000001100077245 */ /* 0x002fca0000201000 */
[----:B------:R-:W-:-:S04]  /*0cb0*/  FFMA R7, R7, R0, 1.1641532182693481445e-10 ;  /* 0x2f00000007077423 */ /* 0x000fc80000000000 */
[----:B---3--:R-:W-:Y:S01]  /*0cc0*/  FADD R10, R7, R7 ;  /* 0x00000007070a7221 */ /* 0x008fe20000000000 */
[----:B------:R2:W-:Y:S04]  /*0cd0*/  STL.64 [R1], R28 ;  /* 0x0000001c01007387 */ /* 0x0005e80000100a00 */
[----:B------:R-:W-:-:S04]  /*0ce0*/  FSETP.GTU.AND P0, PT, R10, 1.996600031852722168, PT ;  /* 0x3fff90970a00780b */ /* 0x000fc80003f0c000 */
[C---:B------:R-:W-:Y:S01]  /*0cf0*/  FSETP.LTU.OR P0, PT, R10.reuse, 0.0034000000450760126114, P0 ;  /* 0x3b5ed2890a00780b */ /* 0x040fe20000709400 */
[----:B------:R-:W-:Y:S01]  /*0d00*/  FADD R11, -R10, 2 ;  /* 0x400000000a0b7421 */ /* 0x000fe20000000100 */
[----:B------:R-:W-:-:S11]  /*0d10*/  FSEL R7, R4, -1.4142135381698608398, P1 ;  /* 0xbfb504f304077808 */ /* 0x000fd60000800000 */
[----:B--2---:R-:W-:Y:S05]  /*0d20*/  @P0 BRA `(.L_x_12) ;  /* 0x0000000000380947 */ /* 0x004fea0003800000 */
        /* <DEDUP_REMOVED lines=14> */
.L_x_12:
        /* <DEDUP_REMOVED lines=21> */
.L_x_13:
[----:B------:R-:W-:Y:S05]  /*0f60*/  BSYNC.RECONVERGENT B0 ;  /* 0x0000000000007941 */ /* 0x000fea0003800200 */
.L_x_11:
[----:B------:R-:W-:-:S06]  /*0f70*/  LOP3.LUT R11, RZ, R5, RZ, 0x33, !PT ;  /* 0x00000005ff0b7212 */ /* 0x000fcc00078e33ff */
[----:B------:R-:W0:Y:S08]  /*0f80*/  BREV R11, R11 ;  /* 0x0000000b000b7301 */ /* 0x000e300000000000 */
[----:B0-----:R-:W0:Y:S02]  /*0f90*/  FLO.U32.SH R10, R11 ;  /* 0x0000000b000a7300 */ /* 0x001e2400000e0400 */
[----:B0-----:R-:W-:-:S04]  /*0fa0*/  ISETP.NE.AND P0, PT, R10, -0x1, PT ;  /* 0xffffffff0a00780c */ /* 0x001fc80003f05270 */
[----:B------:R-:W-:-:S04]  /*0fb0*/  SEL R13, R10, 0x1f, P0 ;  /* 0x0000001f0a0d7807 */ /* 0x000fc80000000000 */
[----:B------:R-:W-:-:S06]  /*0fc0*/  LEA R13, R13, R22, 0x2 ;  /* 0x000000160d0d7211 */ /* 0x000fcc00078e10ff */
[----:B------:R-:W2:Y:S01]  /*0fd0*/  LDL R13, [R13+0xc] ;  /* 0x00000c000d0d7983 */ /* 0x000ea20000100800 */
[C---:B------:R-:W-:Y:S01]  /*0fe0*/  ISETP.GT.U32.AND P1, PT, R6.reuse, -0x80000000, PT ;  /* 0x800000000600780c */ /* 0x040fe20003f24070 */
[----:B------:R-:W-:Y:S01]  /*0ff0*/  BSSY.RECONVERGENT B0, `(.L_x_14) ;  /* 0x0000032000007945 */ /* 0x000fe20003800200 */
[----:B------:R-:W-:Y:S01]  /*1000*/  FMUL R7, R7, R12 ;  /* 0x0000000c07077220 */ /* 0x000fe20000400000 */
[----:B--2---:R-:W-:-:S10]  /*1010*/  LOP3.LUT R10, R6, R13, RZ, 0x3c, !PT ;  /* 0x0000000d060a7212 */ /* 0x004fd400078e3cff */
[----:B------:R-:W-:Y:S01]  /*1020*/  @P1 LOP3.LUT R6, RZ, R6, RZ, 0x33, !PT ;  /* 0x00000006ff061212 */ /* 0x000fe200078e33ff */
[----:B------:R0:W-:Y:S03]  /*1030*/  STL [R1+0x90], R10 ;  /* 0x0000900a01007387 */ /* 0x0001e60000100800 */
[----:B------:R-:W-:Y:S02]  /*1040*/  I2FP.F32.U32 R15, R6 ;  /* 0x00000006000f7245 */ /* 0x000fe40000201000 */
[----:B------:R-:W-:Y:S02]  /*1050*/  IADD3 R6, PT, PT, R5, 0x1, RZ ;  /* 0x0000000105067810 */ /* 0x000fe40007ffe0ff */
[----:B------:R-:W-:Y:S01]  /*1060*/  FSEL R5, R4, -1.4142135381698608398, P1 ;  /* 0xbfb504f304057808 */ /* 0x000fe20000800000 */
[----:B------:R-:W-:Y:S02]  /*1070*/  FFMA R15, R15, R0, 1.1641532182693481445e-10 ;  /* 0x2f0000000f0f7423 */ /* 0x000fe40000000000 */
[----:B------:R0:W-:Y:S02]  /*1080*/  STL [R1+0x8c], R6 ;  /* 0x00008c0601007387 */ /* 0x0001e40000100800 */
        /* <DEDUP_REMOVED lines=19> */
.L_x_15:
        /* <DEDUP_REMOVED lines=21> */
.L_x_16:
[----:B------:R-:W-:Y:S05]  /*1310*/  BSYNC.RECONVERGENT B0 ;  /* 0x0000000000007941 */ /* 0x000fea0003800200 */
.L_x_14:
        /* <DEDUP_REMOVED lines=9> */
[----:B------:R-:W-:Y:S02]  /*13b0*/  FMUL R5, R5, R6 ;  /* 0x0000000605057220 */ /* 0x000fe40000400000 */
[----:B------:R-:W-:Y:S02]  /*13c0*/  FSEL R4, R4, -1.4142135381698608398, P1 ;  /* 0xbfb504f304047808 */ /* 0x000fe40000800000 */
[----:B--2---:R-:W-:-:S07]  /*13d0*/  LOP3.LUT R11, R9, R10, RZ, 0x3c, !PT ;  /* 0x0000000a090b7212 */ /* 0x004fce00078e3cff */
[----:B------:R-:W-:Y:S02]  /*13e0*/  @P1 LOP3.LUT R9, RZ, R9, RZ, 0x33, !PT ;  /* 0x00000009ff091212 */ /* 0x000fe400078e33ff */
[----:B------:R-:W-:Y:S02]  /*13f0*/  IADD3 R10, PT, PT, R8, 0x1, RZ ;  /* 0x00000001080a7810 */ /* 0x000fe40007ffe0ff */
[----:B------:R-:W-:-:S03]  /*1400*/  I2FP.F32.U32 R9, R9 ;  /* 0x0000000900097245 */ /* 0x000fc60000201000 */
[----:B------:R0:W-:Y:S02]  /*1410*/  STL.64 [R1+0x118], R10 ;  /* 0x0001180a01007387 */ /* 0x0001e40000100a00 */
        /* <DEDUP_REMOVED lines=20> */
.L_x_18:
        /* <DEDUP_REMOVED lines=21> */
.L_x_19:
[----:B------:R-:W-:Y:S05]  /*16b0*/  BSYNC.RECONVERGENT B0 ;  /* 0x0000000000007941 */ /* 0x000fea0003800200 */
.L_x_17:
[----:B------:R-:W0:Y:S01]  /*16c0*/  LDCU UR8, c[0x0][0x360] ;  /* 0x00006c00ff0877ac */ /* 0x000e220008000800 */
[----:B------:R-:W0:Y:S01]  /*16d0*/  LDC R17, c[0x0][0x370] ;  /* 0x0000dc00ff117b82 */ /* 0x000e220000000800 */
[----:B------:R-:W-:Y:S01]  /*16e0*/  LEA R8, P0, R21, UR10, 0x2 ;  /* 0x0000000a15087c11 */ /* 0x000fe2000f8010ff */
[----:B------:R-:W-:-:S03]  /*16f0*/  FMUL R15, R4, R13 ;  /* 0x0000000d040f7220 */ /* 0x000fc60000400000 */
[----:B------:R-:W-:Y:S02]  /*1700*/  LEA.HI.X R9, R21, UR11, R24, 0x2, P0 ;  /* 0x0000000b15097c11 */ /* 0x000fe400080f1418 */
[----:B------:R-:W-:-:S03]  /*1710*/  IADD3 R10, P0, PT, R8, UR4, RZ ;  /* 0x00000004080a7c10 */ /* 0x000fc6000ff1e0ff */
[----:B------:R2:W-:Y:S01]  /*1720*/  STG.E desc[UR6][R8.64], R7 ;  /* 0x0000000708007986 */ /* 0x0005e2000c101906 */
[----:B------:R-:W-:Y:S02]  /*1730*/  IADD3.X R11, PT, PT, R9, UR5, RZ, P0, !PT ;  /* 0x00000005090b7c10 */ /* 0x000fe400087fe4ff */
[----:B------:R-:W-:-:S03]  /*1740*/  IADD3 R12, P0, PT, R10, UR4, RZ ;  /* 0x000000040a0c7c10 */ /* 0x000fc6000ff1e0ff */
[----:B------:R2:W-:Y:S01]  /*1750*/  STG.E desc[UR6][R10.64], R5 ;  /* 0x000000050a007986 */ /* 0x0005e2000c101906 */
[----:B------:R-:W-:-:S05]  /*1760*/  IADD3.X R13, PT, PT, R11, UR5, RZ, P0, !PT ;  /* 0x000000050b0d7c10 */ /* 0x000fca00087fe4ff */
[----:B------:R2:W-:Y:S01]  /*1770*/  STG.E desc[UR6][R12.64], R15 ;  /* 0x0000000f0c007986 */ /* 0x0005e2000c101906 */
[----:B0-----:R-:W-:-:S05]  /*1780*/  IMAD R21, R17, UR8, R20 ;  /* 0x0000000811157c24 */ /* 0x001fca000f8e0214 */
[----:B------:R-:W-:Y:S02]  /*1790*/  ISETP.GE.U32.AND P0, PT, R21, R2, PT ;  /* 0x000000021500720c */ /* 0x000fe40003f06070 */
[----:B------:R-:W-:Y:S02]  /*17a0*/  MOV R20, R21 ;  /* 0x0000001500147202 */ /* 0x000fe40000000f00 */
[----:B------:R-:W-:-:S13]  /*17b0*/  ISETP.GE.U32.AND.EX P0, PT, RZ, R3, PT, P0 ;  /* 0x00000003ff00720c */ /* 0x000fda0003f06100 */
[----:B--2---:R-:W-:Y:S05]  /*17c0*/  @!P0 BRA `(.L_x_20) ;  /* 0xffffffe800548947 */ /* 0x004fea000383ffff */
[----:B------:R-:W-:Y:S05]  /*17d0*/  EXIT ;  /* 0x000000000000794d */ /* 0x000fea0003800000 */
.L_x_21:
        /* <DEDUP_REMOVED lines=10> */
.L_x_37:


//--------------------- .text._Z19gen_normals_no_loopPfP18curandStateSobol32j --------------------------
	.section	.text._Z19gen_normals_no_loopPfP18curandStateSobol32j,"ax",@progbits
	.align	128
        .global         _Z19gen_normals_no_loopPfP18curandStateSobol32j
        .type           _Z19gen_normals_no_loopPfP18curandStateSobol32j,@function
        .size           _Z19gen_normals_no_loopPfP18curandStateSobol32j,(.L_x_38 - _Z19gen_normals_no_loopPfP18curandStateSobol32j)
        .other          _Z19gen_normals_no_loopPfP18curandStateSobol32j,@"STO_CUDA_ENTRY STV_DEFAULT"
_Z19gen_normals_no_loopPfP18curandStateSobol32j:
.text._Z19gen_normals_no_loopPfP18curandStateSobol32j:
[----:B------:R-:W-:Y:S01]  /*0000*/  LDC R1, c[0x0][0x37c] ;  /* 0x0000df00ff017b82 */ /* 0x000fe20000000800 */
[----:B------:R-:W0:Y:S07]  /*0010*/  S2R R2, SR_TID.X ;  /* 0x0000000000027919 */ /* 0x000e2e0000002100 */
[----:B------:R-:W0:Y:S01]  /*0020*/  S2UR UR4, SR_CTAID.X ;  /* 0x00000000000479c3 */ /* 0x000e220000002500 */
[----:B------:R-:W1:Y:S07]  /*0030*/  LDCU UR6, c[0x0][0x390] ;  /* 0x00007200ff0677ac */ /* 0x000e6e0008000800 */
[----:B------:R-:W0:Y:S02]  /*0040*/  LDC R3, c[0x0][0x360] ;  /* 0x0000d800ff037b82 */ /* 0x000e240000000800 */
[----:B0-----:R-:W-:-:S05]  /*0050*/  IMAD R2, R3, UR4, R2 ;  /* 0x0000000403027c24 */ /* 0x001fca000f8e0202 */
[----:B-1----:R-:W-:-:S13]  /*0060*/  ISETP.GE.U32.AND P0, PT, R2, UR6, PT ;  /* 0x0000000602007c0c */ /* 0x002fda000bf06070 */
[----:B------:R-:W-:Y:S05]  /*0070*/  @P0 EXIT ;  /* 0x000000000000094d */ /* 0x000fea0003800000 */
[----:B------:R-:W0:Y:S01]  /*0080*/  LDC.64 R12, c[0x0][0x388] ;  /* 0x0000e200ff0c7b82 */ /* 0x000e220000000a00 */
[----:B------:R-:W1:Y:S01]  /*0090*/  LDCU.64 UR4, c[0x0][0x358] ;  /* 0x00006b00ff0477ac */ /* 0x000e620008000a00 */
[----:B0-----:R-:W-:-:S05]  /*00a0*/  IMAD.WIDE.U32 R8, R2, 0x8c, R12 ;  /* 0x0000008c02087825 */ /* 0x001fca00078e000c */
[----:B-1----:R-:W2:Y:S01]  /*00b0*/  LDG.E R7, desc[UR4][R8.64+0x4] ;  /* 0x0000040408077981 */ /* 0x002ea2000c1e1900 */
[----:B------:R-:W-:-:S04]  /*00c0*/  IADD3 R3, PT, PT, R2, UR6, RZ ;  /* 0x0000000602037c10 */ /* 0x000fc8000fffe0ff */
[C---:B------:R-:W-:Y:S01]  /*00d0*/  IADD3 R0, PT, PT, R3.reuse, UR6, RZ ;  /* 0x0000000603007c10 */ /* 0x040fe2000fffe0ff */
[----:B------:R-:W-:-:S04]  /*00e0*/  IMAD.WIDE.U32 R10, R3, 0x8c, R12 ;  /* 0x0000008c030a7825 */ /* 0x000fc800078e000c */
[----:B------:R-:W-:-:S04]  /*00f0*/  IMAD.WIDE.U32 R12, R0, 0x8c, R12 ;  /* 0x0000008c000c7825 */ /* 0x000fc800078e000c */
[----:B------:R-:W-:Y:S01]  /*0100*/  HFMA2 R6, -RZ, RZ, 0.1171875, 0 ;  /* 0x2f800000ff067431 */ /* 0x000fe200000001ff */
[----:B------:R-:W-:Y:S01]  /*0110*/  BSSY.RECONVERGENT B0, `(.L_x_22) ;  /* 0x0000031000007945 */ /* 0x000fe20003800200 */
[----:B------:R0:W5:Y:S04]  /*0120*/  LDG.E R4, desc[UR4][R10.64+0x4] ;  /* 0x000004040a047981 */ /* 0x000168000c1e1900 */
[----:B------:R1:W5:Y:S01]  /*0130*/  LDG.E R5, desc[UR4][R12.64+0x4] ;  /* 0x000004040c057981 */ /* 0x000362000c1e1900 */
[----:B--2---:R-:W-:-:S13]  /*0140*/  ISETP.GT.U32.AND P1, PT, R7, -0x80000000, PT ;  /* 0x800000000700780c */ /* 0x004fda0003f24070 */
[----:B------:R-:W-:-:S04]  /*0150*/  @P1 LOP3.LUT R7, RZ, R7, RZ, 0x33, !PT ;  /* 0x00000007ff071212 */ /* 0x000fc800078e33ff */
[----:B------:R-:W-:-:S05]  /*0160*/  I2FP.F32.U32 R7, R7 ;  /* 0x0000000700077245 */ /* 0x000fca0000201000 */
[----:B------:R-:W-:-:S04]  /*0170*/  FFMA R7, R7, R6, 1.1641532182693481445e-10 ;  /* 0x2f00000007077423 */ /* 0x000fc80000000006 */
[----:B------:R-:W-:Y:S01]  /*0180*/  FADD R9, R7, R7 ;  /* 0x0000000707097221 */ /* 0x000fe20000000000 */
[----:B------:R-:W-:-:S03]  /*0190*/  MOV R7, 0x3fb504f3 ;  /* 0x3fb504f300077802 */ /* 0x000fc60000000f00 */
[C---:B0-----:R-:W-:Y:S01]  /*01a0*/  FADD R10, -R9.reuse, 2 ;  /* 0x40000000090a7421 */ /* 0x041fe20000000100 */
[----:B------:R-:W-:Y:S02]  /*01b0*/  FSETP.GTU.AND P0, PT, R9, 1.996600031852722168, PT ;  /* 0x3fff90970900780b */ /* 0x000fe40003f0c000 */
[----:B------:R-:W-:Y:S02]  /*01c0*/  FSEL R8, R7, -1.4142135381698608398, P1 ;  /* 0xbfb504f307087808 */ /* 0x000fe40000800000 */
[----:B------:R-:W-:-:S13]  /*01d0*/  FSETP.LTU.OR P0, PT, R9, 0.0034000000450760126114, P0 ;  /* 0x3b5ed2890900780b */ /* 0x000fda0000709400 */
[----:B-1----:R-:W-:Y:S05]  /*01e0*/  @P0 BRA `(.L_x_23) ;  /* 0x0000000000380947 */ /* 0x002fea0003800000 */
        /* <DEDUP_REMOVED lines=14> */
.L_x_23:
[----:B------:R-:W-:Y:S02]  /*02d0*/  FSETP.GT.AND P0, PT, R9, 1, PT ;  /* 0x3f8000000900780b */ /* 0x000fe40003f04000 */
[----:B------:R-:W-:Y:S02]  /*02e0*/  MOV R12, 0x427c73f1 ;  /* 0x427c73f1000c7802 */ /* 0x000fe40000000f00 */
        /* <DEDUP_REMOVED lines=19> */
.L_x_24:
[----:B------:R-:W-:Y:S05]  /*0420*/  BSYNC.RECONVERGENT B0 ;  /* 0x0000000000007941 */ /* 0x000fea0003800200 */
.L_x_22:
[----:B-----5:R-:W-:Y:S01]  /*0430*/  ISETP.GT.U32.AND P1, PT, R4, -0x80000000, PT ;  /* 0x800000000400780c */ /* 0x020fe20003f24070 */
[----:B------:R-:W-:Y:S01]  /*0440*/  BSSY.RECONVERGENT B0, `(.L_x_25) ;  /* 0x000002e000007945 */ /* 0x000fe20003800200 */
[----:B------:R-:W-:-:S11]  /*0450*/  FMUL R8, R8, R9 ;  /* 0x0000000908087220 */ /* 0x000fd60000400000 */
[----:B------:R-:W-:-:S04]  /*0460*/  @P1 LOP3.LUT R4, RZ, R4, RZ, 0x33, !PT ;  /* 0x00000004ff041212 */ /* 0x000fc800078e33ff */
[----:B------:R-:W-:Y:S02]  /*0470*/  I2FP.F32.U32 R11, R4 ;  /* 0x00000004000b7245 */ /* 0x000fe40000201000 */
[----:B------:R-:W-:-:S03]  /*0480*/  FSEL R4, R7, -1.4142135381698608398, P1 ;  /* 0xbfb504f307047808 */ /* 0x000fc60000800000 */
[----:B------:R-:W-:-:S04]  /*0490*/  FFMA R11, R11, R6, 1.1641532182693481445e-10 ;  /* 0x2f0000000b0b7423 */ /* 0x000fc80000000006 */
[----:B------:R-:W-:-:S04]  /*04a0*/  FADD R11, R11, R11 ;  /* 0x0000000b0b0b7221 */ /* 0x000fc80000000000 */
[C---:B------:R-:W-:Y:S01]  /*04b0*/  FADD R10, -R11.reuse, 2 ;  /* 0x400000000b0a7421 */ /* 0x040fe20000000100 */
[----:B------:R-:W-:-:S04]  /*04c0*/  FSETP.GTU.AND P0, PT, R11, 1.996600031852722168, PT ;  /* 0x3fff90970b00780b */ /* 0x000fc80003f0c000 */
[----:B------:R-:W-:-:S13]  /*04d0*/  FSETP.LTU.OR P0, PT, R11, 0.0034000000450760126114, P0 ;  /* 0x3b5ed2890b00780b */ /* 0x000fda0000709400 */
[----:B------:R-:W-:Y:S05]  /*04e0*/  @P0 BRA `(.L_x_26) ;  /* 0x0000000000380947 */ /* 0x000fea0003800000 */
[----:B------:R-:W-:Y:S01]  /*04f0*/  FMUL R10, R11, R10 ;  /* 0x0000000a0b0a7220 */ /* 0x000fe20000400000 */
[----:B------:R-:W-:-:S05]  /*0500*/  HFMA2 R9, -RZ, RZ, 0.1177978515625, 952 ;  /* 0x2f8a6370ff097431 */ /* 0x000fca00000001ff */
        /* <DEDUP_REMOVED lines=12> */
.L_x_26:
[----:B------:R-:W-:-:S04]  /*05d0*/  FSETP.GT.AND P0, PT, R11, 1, PT ;  /* 0x3f8000000b00780b */ /* 0x000fc80003f04000 */
[----:B------:R-:W-:Y:S02]  /*05e0*/  FSEL R10, R10, R11, P0 ;  /* 0x0000000b0a0a7208 */ /* 0x000fe40000000000 */
[----:B------:R-:W-:Y:S02]  /*05f0*/  MOV R11, 0x427c73f1 ;  /* 0x427c73f1000b7802 */ /* 0x000fe40000000f00 */
        /* <DEDUP_REMOVED lines=18> */
.L_x_27:
[----:B------:R-:W-:Y:S05]  /*0720*/  BSYNC.RECONVERGENT B0 ;  /* 0x0000000000007941 */ /* 0x000fea0003800200 */
.L_x_25:
[----:B------:R-:W-:Y:S01]  /*0730*/  ISETP.GT.U32.AND P1, PT, R5, -0x80000000, PT ;  /* 0x800000000500780c */ /* 0x000fe20003f24070 */
[----:B------:R-:W-:Y:S01]  /*0740*/  BSSY.RECONVERGENT B0, `(.L_x_28) ;  /* 0x000002e000007945 */ /* 0x000fe20003800200 */
[----:B------:R-:W-:Y:S02]  /*0750*/  FMUL R4, R4, R11 ;  /* 0x0000000b04047220 */ /* 0x000fe40000400000 */
[----:B------:R-:W-:-:S09]  /*0760*/  FSEL R7, R7, -1.4142135381698608398, P1 ;  /* 0xbfb504f307077808 */ /* 0x000fd20000800000 */
[----:B------:R-:W-:-:S04]  /*0770*/  @P1 LOP3.LUT R5, RZ, R5, RZ, 0x33, !PT ;  /* 0x00000005ff051212 */ /* 0x000fc800078e33ff */
[----:B------:R-:W-:-:S05]  /*0780*/  I2FP.F32.U32 R5, R5 ;  /* 0x0000000500057245 */ /* 0x000fca0000201000 */
        /* <DEDUP_REMOVED lines=20> */
.L_x_29:
        /* <DEDUP_REMOVED lines=21> */
.L_x_30:
[----:B------:R-:W-:Y:S05]  /*0a20*/  BSYNC.RECONVERGENT B0 ;  /* 0x0000000000007941 */ /* 0x000fea0003800200 */
.L_x_28:
[----:B------:R-:W0:Y:S01]  /*0a30*/  LDC.64 R10, c[0x0][0x380] ;  /* 0x0000e000ff0a7b82 */ /* 0x000e220000000a00 */
[----:B------:R-:W-:Y:S01]  /*0a40*/  FMUL R5, R7, R6 ;  /* 0x0000000607057220 */ /* 0x000fe20000400000 */
[----:B0-----:R-:W-:-:S04]  /*0a50*/  IMAD.WIDE.U32 R6, R2, 0x4, R10 ;  /* 0x0000000402067825 */ /* 0x001fc800078e000a */
[--C-:B------:R-:W-:Y:S01]  /*0a60*/  IMAD.WIDE.U32 R2, R3, 0x4, R10.reuse ;  /* 0x0000000403027825 */ /* 0x100fe200078e000a */
[----:B------:R-:W-:Y:S03]  /*0a70*/  STG.E desc[UR4][R6.64], R8 ;  /* 0x0000000806007986 */ /* 0x000fe6000c101904 */
[----:B------:R-:W-:Y:S01]  /*0a80*/  IMAD.WIDE.U32 R10, R0, 0x4, R10 ;  /* 0x00000004000a7825 */ /* 0x000fe200078e000a */
[----:B------:R-:W-:Y:S04]  /*0a90*/  STG.E desc[UR4][R2.64], R4 ;  /* 0x0000000402007986 */ /* 0x000fe8000c101904 */
[----:B------:R-:W-:Y:S01]  /*0aa0*/  STG.E desc[UR4][R10.64], R5 ;  /* 0x000000050a007986 */ /* 0x000fe2000c101904 */
[----:B------:R-:W-:Y:S05]  /*0ab0*/  EXIT ;  /* 0x000000000000794d */ /* 0x000fea0003800000 */
.L_x_31:
        /* <DEDUP_REMOVED lines=12> */
.L_x_38:


//--------------------- .text._Z22init_QRNG_reuse_statesP18curandStateSobol32PA32_jj --------------------------
	.section	.text._Z22init_QRNG_reuse_statesP18curandStateSobol32PA32_jj,"ax",@progbits
	.align	128
        .global         _Z22init_QRNG_reuse_statesP18curandStateSobol32PA32_jj
        .type           _Z22init_QRNG_reuse_statesP18curandStateSobol32PA32_jj,@function
        .size           _Z22init_QRNG_reuse_statesP18curandStateSobol32PA32_jj,(.L_x_39 - _Z22init_QRNG_reuse_statesP18curandStateSobol32PA32_jj)
        .other          _Z22init_QRNG_reuse_statesP18curandStateSobol32PA32_jj,@"STO_CUDA_ENTRY STV_DEFAULT"
_Z22init_QRNG_reuse_statesP18curandStateSobol32PA32_jj:
.text._Z22init_QRNG_reuse_statesP18curandStateSobol32PA32_jj:
[----:B------:R-:W-:Y:S01]  /*0000*/  LDC R1, c[0x0][0x37c] ;  /* 0x0000df00ff017b82 */ /* 0x000fe20000000800 */
[----:B------:R-:W0:Y:S07]  /*0010*/  S2R R11, SR_TID.X ;  /* 0x00000000000b7919 */ /* 0x000e2e0000002100 */
[----:B------:R-:W0:Y:S01]  /*0020*/  S2UR UR4, SR_CTAID.X ;  /* 0x00000000000479c3 */ /* 0x000e220000002500 */
[----:B------:R-:W1:Y:S07]  /*0030*/  LDCU.64 UR6, c[0x0][0x358] ;  /* 0x00006b00ff0677ac */ /* 0x000e6e0008000a00 */
[----:B------:R-:W0:Y:S08]  /*0040*/  LDC R0, c[0x0][0x360] ;  /* 0x0000d800ff007b82 */ /* 0x000e300000000800 */
[----:B------:R-:W2:Y:S08]  /*0050*/  LDC.64 R2, c[0x0][0x380] ;  /* 0x0000e000ff027b82 */ /* 0x000eb00000000a00 */
[----:B------:R-:W3:Y:S01]  /*0060*/  LDC.64 R6, c[0x0][0x388] ;  /* 0x0000e200ff067b82 */ /* 0x000ee20000000a00 */
[----:B0-----:R-:W-:-:S07]  /*0070*/  IMAD R11, R0, UR4, R11 ;  /* 0x00000004000b7c24 */ /* 0x001fce000f8e020b */
[----:B------:R-:W0:Y:S01]  /*0080*/  LDC R0, c[0x0][0x390] ;  /* 0x0000e400ff007b82 */ /* 0x000e220000000800 */
[----:B--2---:R-:W-:-:S05]  /*0090*/  IMAD.WIDE.U32 R4, R11, 0x8c, R2 ;  /* 0x0000008c0b047825 */ /* 0x004fca00078e0002 */
[----:B-1----:R-:W-:Y:S04]  /*00a0*/  STG.E desc[UR6][R4.64], RZ ;  /* 0x000000ff04007986 */ /* 0x002fe8000c101906 */
[----:B------:R-:W-:Y:S04]  /*00b0*/  STG.E desc[UR6][R4.64+0x8], RZ ;  /* 0x000008ff04007986 */ /* 0x000fe8000c101906 */
[----:B---3--:R-:W2:Y:S04]  /*00c0*/  LDG.E R27, desc[UR6][R6.64] ;  /* 0x00000006061b7981 */ /* 0x008ea8000c1e1900 */
[----:B--2---:R1:W-:Y:S04]  /*00d0*/  STG.E desc[UR6][R4.64+0xc], R27 ;  /* 0x00000c1b04007986 */ /* 0x0043e8000c101906 */
[----:B------:R-:W2:Y:S04]  /*00e0*/  LDG.E R33, desc[UR6][R6.64+0x4] ;  /* 0x0000040606217981 */ /* 0x000ea8000c1e1900 */
[----:B--2---:R2:W-:Y:S04]  /*00f0*/  STG.E desc[UR6][R4.64+0x10], R33 ;  /* 0x0000102104007986 */ /* 0x0045e8000c101906 */
[----:B------:R-:W3:Y:S04]  /*0100*/  LDG.E R35, desc[UR6][R6.64+0x8] ;  /* 0x0000080606237981 */ /* 0x000ee8000c1e1900 */
[----:B---3--:R3:W-:Y:S04]  /*0110*/  STG.E desc[UR6][R4.64+0x14], R35 ;  /* 0x0000142304007986 */ /* 0x0087e8000c101906 */
[----:B------:R-:W4:Y:S04]  /*0120*/  LDG.E R39, desc[UR6][R6.64+0xc] ;  /* 0x00000c0606277981 */ /* 0x000f28000c1e1900 */
[----:B----4-:R-:W-:Y:S04]  /*0130*/  STG.E desc[UR6][R4.64+0x18], R39 ;  /* 0x0000182704007986 */ /* 0x010fe8000c101906 */
[----:B------:R-:W4:Y:S04]  /*0140*/  LDG.E R41, desc[UR6][R6.64+0x10] ;  /* 0x0000100606297981 */ /* 0x000f28000c1e1900 */
[----:B----4-:R-:W-:Y:S04]  /*0150*/  STG.E desc[UR6][R4.64+0x1c], R41 ;  /* 0x00001c2904007986 */ /* 0x010fe8000c101906 */
[----:B------:R-:W4:Y:S04]  /*0160*/  LDG.E R37, desc[UR6][R6.64+0x14] ;  /* 0x0000140606257981 */ /* 0x000f28000c1e1900 */
[----:B----4-:R4:W-:Y:S04]  /*0170*/  STG.E desc[UR6][R4.64+0x20], R37 ;  /* 0x0000202504007986 */ /* 0x0109e8000c101906 */
[----:B------:R-:W5:Y:S04]  /*0180*/  LDG.E R31, desc[UR6][R6.64+0x18] ;  /* 0x00001806061f7981 */ /* 0x000f68000c1e1900 */
[----:B-----5:R5:W-:Y:S04]  /*0190*/  STG.E desc[UR6][R4.64+0x24], R31 ;  /* 0x0000241f04007986 */ /* 0x020be8000c101906 */
[----:B------:R-:W2:Y:S04]  /*01a0*/  LDG.E R29, desc[UR6][R6.64+0x1c] ;  /* 0x00001c06061d7981 */ /* 0x000ea8000c1e1900 */
[----:B--2---:R2:W-:Y:S04]  /*01b0*/  STG.E desc[UR6][R4.64+0x28], R29 ;  /* 0x0000281d04007986 */ /* 0x0045e8000c101906 */
[----:B------:R-:W3:Y:S04]  /*01c0*/  LDG.E R25, desc[UR6][R6.64+0x20] ;  /* 0x0000200606197981 */ /* 0x000ee8000c1e1900 */
[----:B---3--:R3:W-:Y:S04]  /*01d0*/  STG.E desc[UR6][R4.64+0x2c], R25 ;  /* 0x00002c1904007986 */ /* 0x0087e8000c101906 */
        /* <DEDUP_REMOVED lines=8> */
[----:B------:R-:W4:Y:S01]  /*0260*/  LDG.E R15, desc[UR6][R6.64+0x34] ;  /* 0x00003406060f7981 */ /* 0x000f22000c1e1900 */
[----:B0-----:R-:W-:-:S05]  /*0270*/  IMAD R9, R11, R0, 0x2 ;  /* 0x000000020b097424 */ /* 0x001fca00078e0200 */
[----:B------:R-:W-:-:S04]  /*0280*/  SHF.R.U32.HI R0, RZ, 0x1, R9 ;  /* 0x00000001ff007819 */ /* 0x000fc80000011609 */
[----:B------:R-:W-:-:S04]  /*0290*/  LOP3.LUT R0, R0, R9, RZ, 0x3c, !PT ;  /* 0x0000000900007212 */ /* 0x000fc800078e3cff */
[C---:B------:R-:W-:Y:S01]  /*02a0*/  LOP3.LUT R12, R0.reuse, 0x1, RZ, 0xc0, !PT ;  /* 0x00000001000c7812 */ /* 0x040fe200078ec0ff */
[----:B----4-:R0:W-:Y:S04]  /*02b0*/  STG.E desc[UR6][R4.64+0x40], R15 ;  /* 0x0000400f04007986 */ /* 0x0101e8000c101906 */
[----:B------:R-:W4:Y:S01]  /*02c0*/  LDG.E R13, desc[UR6][R6.64+0x38] ;  /* 0x00003806060d7981 */ /* 0x000f22000c1e1900 */
[----:B------:R-:W-:Y:S02]  /*02d0*/  IMAD.MOV R8, RZ, RZ, -R12 ;  /* 0x000000ffff087224 */ /* 0x000fe400078e0a0c */
[C---:B------:R-:W-:Y:S02]  /*02e0*/  IMAD.SHL.U32 R10, R0.reuse, 0x40000000, RZ ;  /* 0x40000000000a7824 */ /* 0x040fe400078e00ff */
[----:B------:R-:W-:Y:S01]  /*02f0*/  IMAD.SHL.U32 R14, R0, 0x20000000, RZ ;  /* 0x20000000000e7824 */ /* 0x000fe200078e00ff */
[----:B-1----:R-:W-:-:S02]  /*0300*/  LOP3.LUT R27, R8, R27, RZ, 0xc0, !PT ;  /* 0x0000001b081b7212 */ /* 0x002fc400078ec0ff */
[----:B------:R-:W-:Y:S02]  /*0310*/  SHF.R.S32.HI R10, RZ, 0x1f, R10 ;  /* 0x0000001fff0a7819 */ /* 0x000fe4000001140a */
[----:B------:R-:W-:Y:S02]  /*0320*/  SHF.R.S32.HI R14, RZ, 0x1f, R14 ;  /* 0x0000001fff0e7819 */ /* 0x000fe4000001140e */
[----:B------:R-:W-:-:S04]  /*0330*/  LOP3.LUT R8, R27, R10, R33, 0x78, !PT ;  /* 0x0000000a1b087212 */ /* 0x000fc800078e7821 */
[----:B------:R-:W-:Y:S01]  /*0340*/  LOP3.LUT R8, R8, R14, R35, 0x78, !PT ;  /* 0x0000000e08087212 */ /* 0x000fe200078e7823 */
[----:B----4-:R1:W-:Y:S04]  /*0350*/  STG.E desc[UR6][R4.64+0x44], R13 ;  /* 0x0000440d04007986 */ /* 0x0103e8000c101906 */
[----:B------:R-:W4:Y:S01]  /*0360*/  LDG.E R27, desc[UR6][R6.64+0x3c] ;  /* 0x00003c06061b7981 */ /* 0x000f22000c1e1900 */
[----:B------:R-:W-:-:S05]  /*0370*/  IMAD.SHL.U32 R14, R0, 0x10000000, RZ ;  /* 0x10000000000e7824 */ /* 0x000fca00078e00ff */
[----:B------:R-:W-:-:S04]  /*0380*/  SHF.R.S32.HI R14, RZ, 0x1f, R14 ;  /* 0x0000001fff0e7819 */ /* 0x000fc8000001140e */
[----:B------:R-:W-:Y:S01]  /*0390*/  LOP3.LUT R8, R8, R14, R39, 0x78, !PT ;  /* 0x0000000e08087212 */ /* 0x000fe200078e7827 */
[----:B----4-:R4:W-:Y:S04]  /*03a0*/  STG.E desc[UR6][R4.64+0x48], R27 ;  /* 0x0000481b04007986 */ /* 0x0109e8000c101906 */
[----:B------:R-:W5:Y:S01]  /*03b0*/  LDG.E R33, desc[UR6][R6.64+0x40] ;  /* 0x0000400606217981 */ /* 0x000f62000c1e1900 */
[----:B------:R-:W-:-:S05]  /*03c0*/  IMAD.SHL.U32 R14, R0, 0x8000000, RZ ;  /* 0x08000000000e7824 */ /* 0x000fca00078e00ff */
[----:B------:R-:W-:-:S04]  /*03d0*/  SHF.R.S32.HI R14, RZ, 0x1f, R14 ;  /* 0x0000001fff0e7819 */ /* 0x000fc8000001140e */
[----:B------:R-:W-:Y:S01]  /*03e0*/  LOP3.LUT R8, R8, R14, R41, 0x78, !PT ;  /* 0x0000000e08087212 */ /* 0x000fe200078e7829 */
[----:B-----5:R5:W-:Y:S04]  /*03f0*/  STG.E desc[UR6][R4.64+0x4c], R33 ;  /* 0x00004c2104007986 */ /* 0x020be8000c101906 */
[----:B------:R-:W2:Y:S01]  /*0400*/  LDG.E R35, desc[UR6][R6.64+0x44] ;  /* 0x0000440606237981 */ /* 0x000ea2000c1e1900 */
[----:B------:R-:W-:-:S05]  /*0410*/  IMAD.SHL.U32 R14, R0, 0x4000000, RZ ;  /* 0x04000000000e7824 */ /* 0x000fca00078e00ff */
[----:B------:R-:W-:-:S04]  /*0420*/  SHF.R.S32.HI R14, RZ, 0x1f, R14 ;  /* 0x0000001fff0e7819 */ /* 0x000fc8000001140e */
[----:B------:R-:W-:Y:S01]  /*0430*/  LOP3.LUT R8, R8, R14, R37, 0x78, !PT ;  /* 0x0000000e08087212 */ /* 0x000fe200078e7825 */
[----:B--2---:R2:W-:Y:S04]  /*0440*/  STG.E desc[UR6][R4.64+0x50], R35 ;  /* 0x0000502304007986 */ /* 0x0045e8000c101906 */
[----:B------:R-:W3:Y:S01]  /*0450*/  LDG.E R37, desc[UR6][R6.64+0x48] ;  /* 0x0000480606257981 */ /* 0x000ee2000c1e1900 */
[----:B------:R-:W-:-:S05]  /*0460*/  IMAD.SHL.U32 R14, R0, 0x2000000, RZ ;  /* 0x02000000000e7824 */ /* 0x000fca00078e00ff */
[----:B------:R-:W-:-:S04]  /*0470*/  SHF.R.S32.HI R14, RZ, 0x1f, R14 ;  /* 0x0000001fff0e7819 */ /* 0x000fc8000001140e */
[----:B------:R-:W-:Y:S01]  /*0480*/  LOP3.LUT R8, R8, R14, R31, 0x78, !PT ;  /* 0x0000000e08087212 */ /* 0x000fe200078e781f */
[----:B---3--:R-:W-:Y:S04]  /*0490*/  STG.E desc[UR6][R4.64+0x54], R37 ;  /* 0x0000542504007986 */ /* 0x008fe8000c101906 */
[----:B------:R-:W3:Y:S01]  /*04a0*/  LDG.E R31, desc[UR6][R6.64+0x4c] ;  /* 0x00004c06061f7981 */ /* 0x000ee2000c1e1900 */
[----:B------:R-:W-:-:S05]  /*04b0*/  IMAD.SHL.U32 R14, R0, 0x1000000, RZ ;  /* 0x01000000000e7824 */ /* 0x000fca00078e00ff */
[----:B------:R-:W-:-:S04]  /*04c0*/  SHF.R.S32.HI R14, RZ, 0x1f, R14 ;  /* 0x0000001fff0e7819 */ /* 0x000fc8000001140e */
[----:B------:R-:W-:Y:S01]  /*04d0*/  LOP3.LUT R8, R8, R14, R29, 0x78, !PT ;  /* 0x0000000e08087212 */ /* 0x000fe200078e781d */
[----:B---3--:R3:W-:Y:S04]  /*04e0*/  STG.E desc[UR6][R4.64+0x58], R31 ;  /* 0x0000581f04007986 */ /* 0x0087e8000c101906 */
[----:B------:R-:W4:Y:S01]  /*04f0*/  LDG.E R29, desc[UR6][R6.64+0x50] ;  /* 0x00005006061d7981 */ /* 0x000f22000c1e1900 */
[----:B------:R-:W-:-:S05]  /*0500*/  IMAD.SHL.U32 R14, R0, 0x800000, RZ ;  /* 0x00800000000e7824 */ /* 0x000fca00078e00ff */
[----:B------:R-:W-:-:S04]  /*0510*/  SHF.R.S32.HI R14, RZ, 0x1f, R14 ;  /* 0x0000001fff0e7819 */ /* 0x000fc8000001140e */
[----:B------:R-:W-:Y:S01]  /*0520*/  LOP3.LUT R8, R8, R14, R25, 0x78, !PT ;  /* 0x0000000e08087212 */ /* 0x000fe200078e7819 */
[----:B----4-:R-:W-:Y:S04]  /*0530*/  STG.E desc[UR6][R4.64+0x5c], R29 ;  /* 0x00005c1d04007986 */ /* 0x010fe8000c101906 */
        /* <DEDUP_REMOVED lines=25> */
[----:B0-----:R-:W4:Y:S01]  /*06d0*/  LDG.E R15, desc[UR6][R6.64+0x68] ;  /* 0x00006806060f7981 */ /* 0x001f22000c1e1900 */
[----:B------:R-:W-:-:S05]  /*06e0*/  IMAD.SHL.U32 R14, R0, 0x20000, RZ ;  /* 0x00020000000e7824 */ /* 0x000fca00078e00ff */
[----:B------:R-:W-:-:S04]  /*06f0*/  SHF.R.S32.HI R14, RZ, 0x1f, R14 ;  /* 0x0000001fff0e7819 */ /* 0x000fc8000001140e */
[----:B------:R-:W-:Y:S01]  /*0700*/  LOP3.LUT R8, R8, R14, R13, 0x78, !PT ;  /* 0x0000000e08087212 */ /* 0x000fe200078e780d */
[----:B----4-:R-:W-:Y:S04]  /*0710*/  STG.E desc[UR6][R4.64+0x74], R15 ;  /* 0x0000740f04007986 */ /* 0x010fe8000c101906 */
[----:B-1----:R-:W4:Y:S01]  /*0720*/  LDG.E R13, desc[UR6][R6.64+0x6c] ;  /* 0x00006c06060d7981 */ /* 0x002f22000c1e1900 */
[C---:B------:R-:W-:Y:S02]  /*0730*/  IMAD.U32 R18, R0.reuse, 0x10000, RZ ;  /* 0x0001000000127824 */ /* 0x040fe400078e00ff */
[----:B------:R-:W-:-:S03]  /*0740*/  IMAD.SHL.U32 R14, R0, 0x8000, RZ ;  /* 0x00008000000e7824 */ /* 0x000fc600078e00ff */
        /* <DEDUP_REMOVED lines=10> */
[----:B-----5:R-:W4:Y:S01]  /*07f0*/  LDG.E R33, desc[UR6][R6.64+0x74] ;  /* 0x0000740606217981 */ /* 0x020f22000c1e1900 */
[----:B------:R-:W-:-:S05]  /*0800*/  IMAD.SHL.U32 R14, R0, 0x2000, RZ ;  /* 0x00002000000e7824 */ /* 0x000fca00078e00ff */
[----:B------:R-:W-:-:S04]  /*0810*/  SHF.R.S32.HI R14, RZ, 0x1f, R14 ;  /* 0x0000001fff0e7819 */ /* 0x000fc8000001140e */
[----:B------:R-:W-:Y:S01]  /*0820*/  LOP3.LUT R8, R8, R14, R37, 0x78, !PT ;  /* 0x0000000e08087212 */ /* 0x000fe200078e7825 */
[----:B----4-:R-:W-:Y:S04]  /*0830*/  STG.E desc[UR6][R4.64+0x80], R33 ;  /* 0x0000802104007986 */ /* 0x010fe8000c101906 */
[----:B--2---:R-:W2:Y:S01]  /*0840*/  LDG.E R35, desc[UR6][R6.64+0x78] ;  /* 0x0000780606237981 */ /* 0x004ea2000c1e1900 */
[----:B------:R-:W-:-:S05]  /*0850*/  IMAD.SHL.U32 R14, R0, 0x1000, RZ ;  /* 0x00001000000e7824 */ /* 0x000fca00078e00ff */
[----:B------:R-:W-:-:S04]  /*0860*/  SHF.R.S32.HI R14, RZ, 0x1f, R14 ;  /* 0x0000001fff0e7819 */ /* 0x000fc8000001140e */
[----:B------:R-:W-:Y:S01]  /*0870*/  LOP3.LUT R8, R8, R14, R31, 0x78, !PT ;  /* 0x0000000e08087212 */ /* 0x000fe200078e781f */
[----:B------:R-:W-:-:S05]  /*0880*/  IMAD.SHL.U32 R14, R0, 0x800, RZ ;  /* 0x00000800000e7824 */ /* 0x000fca00078e00ff */
[----:B------:R-:W-:-:S04]  /*0890*/  SHF.R.S32.HI R14, RZ, 0x1f, R14 ;  /* 0x0000001fff0e7819 */ /* 0x000fc8000001140e */
[----:B------:R-:W-:Y:S01]  /*08a0*/  LOP3.LUT R8, R8, R14, R29, 0x78, !PT ;  /* 0x0000000e08087212 */ /* 0x000fe200078e781d */
[----:B------:R-:W-:-:S05]  /*08b0*/  IMAD.SHL.U32 R14, R0, 0x400, RZ ;  /* 0x00000400000e7824 */ /* 0x000fca00078e00ff */
[----:B------:R-:W-:-:S04]  /*08c0*/  SHF.R.S32.HI R14, RZ, 0x1f, R14 ;  /* 0x0000001fff0e7819 */ /* 0x000fc8000001140e */
[----:B------:R-:W-:Y:S01]  /*08d0*/  LOP3.LUT R8, R8, R14, R25, 0x78, !PT ;  /* 0x0000000e08087212 */ /* 0x000fe200078e7819 */
[C---:B------:R-:W-:Y:S02]  /*08e0*/  IMAD.SHL.U32 R14, R0.reuse, 0x200, RZ ;  /* 0x00000200000e7824 */ /* 0x040fe400078e00ff */
[----:B------:R-:W-:-:S03]  /*08f0*/  IMAD.SHL.U32 R16, R0, 0x100, RZ ;  /* 0x0000010000107824 */ /* 0x000fc600078e00ff */
[----:B------:R-:W-:Y:S02]  /*0900*/  SHF.R.S32.HI R14, RZ, 0x1f, R14 ;  /* 0x0000001fff0e7819 */ /* 0x000fe4000001140e */
[----:B------:R-:W-:Y:S02]  /*0910*/  SHF.R.S32.HI R16, RZ, 0x1f, R16 ;  /* 0x0000001fff107819 */ /* 0x000fe40000011410 */
[----:B------:R-:W-:Y:S01]  /*0920*/  LOP3.LUT R8, R8, R14, R23, 0x78, !PT ;  /* 0x0000000e08087212 */ /* 0x000fe200078e7817 */
[----:B------:R-:W-:Y:S01]  /*0930*/  IMAD.SHL.U32 R14, R0, 0x80, RZ ;  /* 0x00000080000e7824 */ /* 0x000fe200078e00ff */
[----:B--2---:R2:W-:Y:S04]  /*0940*/  STG.E desc[UR6][R4.64+0x84], R35 ;  /* 0x0000842304007986 */ /* 0x0045e8000c101906 */
[----:B---3--:R-:W3:Y:S01]  /*0950*/  LDG.E R31, desc[UR6][R6.64+0x7c] ;  /* 0x00007c06061f7981 */ /* 0x008ee2000c1e1900 */
[----:B------:R-:W-:Y:S01]  /*0960*/  LOP3.LUT R8, R8, R16, R21, 0x78, !PT ;  /* 0x0000001008087212 */ /* 0x000fe200078e7815 */
[C---:B------:R-:W-:Y:S01]  /*0970*/  IMAD.SHL.U32 R16, R0.reuse, 0x40, RZ ;  /* 0x0000004000107824 */ /* 0x040fe200078e00ff */
[----:B------:R-:W-:Y:S01]  /*0980*/  SHF.R.S32.HI R14, RZ, 0x1f, R14 ;  /* 0x0000001fff0e7819 */ /* 0x000fe2000001140e */
[----:B------:R-:W4:Y:S01]  /*0990*/  LDCU UR4, c[0x0][0x360] ;  /* 0x00006c00ff0477ac */ /* 0x000f220008000800 */
[----:B------:R-:W-:Y:S01]  /*09a0*/  LOP3.LUT P0, RZ, R0, 0x7fffffff, RZ, 0xc0, !PT ;  /* 0x7fffffff00ff7812 */ /* 0x000fe2000780c0ff */
[----:B------:R-:W-:Y:S01]  /*09b0*/  STG.E desc[UR6][R4.64+0x4], RZ ;  /* 0x000004ff04007986 */ /* 0x000fe2000c101906 */
[----:B------:R-:W-:Y:S01]  /*09c0*/  LOP3.LUT R8, R8, R14, R19, 0x78, !PT ;  /* 0x0000000e08087212 */ /* 0x000fe200078e7813 */
[----:B------:R-:W-:Y:S01]  /*09d0*/  IMAD.SHL.U32 R14, R0, 0x20, RZ ;  /* 0x00000020000e7824 */ /* 0x000fe200078e00ff */
[----:B------:R-:W-:Y:S01]  /*09e0*/  SHF.R.S32.HI R16, RZ, 0x1f, R16 ;  /* 0x0000001fff107819 */ /* 0x000fe20000011410 */
[----:B------:R-:W4:Y:S01]  /*09f0*/  LDCU UR5, c[0x0][0x370] ;  /* 0x00006e00ff0577ac */ /* 0x000f220008000800 */
[----:B------:R-:W-:Y:S01]  /*0a00*/  ISETP.GT.AND P0, PT, R9, -0x1, !P0 ;  /* 0xffffffff0900780c */ /* 0x000fe20004704270 */
[----:B------:R-:W-:Y:S01]  /*0a10*/  STG.E desc[UR6][R4.64], R9 ;  /* 0x0000000904007986 */ /* 0x000fe2000c101906 */
[----:B------:R-:W-:Y:S01]  /*0a20*/  LOP3.LUT R8, R8, R16, R17, 0x78, !PT ;  /* 0x0000001008087212 */ /* 0x000fe200078e7811 */
[----:B------:R-:W-:Y:S01]  /*0a30*/  IMAD.SHL.U32 R16, R0, 0x10, RZ ;  /* 0x0000001000107824 */ /* 0x000fe200078e00ff */
[----:B------:R-:W-:-:S02]  /*0a40*/  SHF.R.S32.HI R14, RZ, 0x1f, R14 ;  /* 0x0000001fff0e7819 */ /* 0x000fc4000001140e */
[----:B------:R-:W-:Y:S02]  /*0a50*/  P2R R30, PR, RZ, 0x1 ;  /* 0x00000001ff1e7803 */ /* 0x000fe40000000000 */
[----:B------:R-:W-:Y:S01]  /*0a60*/  LOP3.LUT R8, R8, R14, R15, 0x78, !PT ;  /* 0x0000000e08087212 */ /* 0x000fe200078e780f */
[----:B------:R-:W-:Y:S01]  /*0a70*/  IMAD.SHL.U32 R14, R0, 0x8, RZ ;  /* 0x00000008000e7824 */ /* 0x000fe200078e00ff */
[----:B------:R-:W-:-:S04]  /*0a80*/  SHF.R.S32.HI R16, RZ, 0x1f, R16 ;  /* 0x0000001fff107819 */ /* 0x000fc80000011410 */
[----:B------:R-:W-:Y:S01]  /*0a90*/  LOP3.LUT R8, R8, R16, R13, 0x78, !PT ;  /* 0x0000001008087212 */ /* 0x000fe200078e780d */
[----:B0-----:R-:W-:Y:S01]  /*0aa0*/  IMAD.SHL.U32 R13, R0, 0x4, RZ ;  /* 0x00000004000d7824 */ /* 0x001fe200078e00ff */
[----:B------:R-:W-:Y:S01]  /*0ab0*/  SHF.R.S32.HI R14, RZ, 0x1f, R14 ;  /* 0x0000001fff0e7819 */ /* 0x000fe2000001140e */
[----:B----4-:R-:W-:-:S03]  /*0ac0*/  UIMAD UR4, UR4, UR5, URZ ;  /* 0x00000005040472a4 */ /* 0x010fc6000f8e02ff */
[----:B------:R-:W-:Y:S01]  /*0ad0*/  LOP3.LUT R8, R8, R14, R27, 0x78, !PT ;  /* 0x0000000e08087212 */ /* 0x000fe200078e781b */
[----:B------:R-:W-:Y:S01]  /*0ae0*/  IMAD.SHL.U32 R14, R0, 0x2, RZ ;  /* 0x00000002000e7824 */ /* 0x000fe200078e00ff */
[----:B------:R-:W-:Y:S01]  /*0af0*/  SHF.R.S32.HI R13, RZ, 0x1f, R13 ;  /* 0x0000001fff0d7819 */ /* 0x000fe2000001140d */
[----:B------:R-:W-:-:S03]  /*0b00*/  VIADD R11, R11, UR4 ;  /* 0x000000040b0b7c36 */ /* 0x000fc60008000000 */
[----:B------:R-:W-:Y:S02]  /*0b10*/  LOP3.LUT R8, R8, R13, R33, 0x78, !PT ;  /* 0x0000000d08087212 */ /* 0x000fe400078e7821 */
[----:B------:R-:W-:-:S04]  /*0b20*/  SHF.R.S32.HI R14, RZ, 0x1f, R14 ;  /* 0x0000001fff0e7819 */ /* 0x000fc8000001140e */
[----:B------:R-:W-:Y:S02]  /*0b30*/  LOP3.LUT R14, R8, R14, R35, 0x78, !PT ;  /* 0x0000000e080e7212 */ /* 0x000fe400078e7823 */
[----:B------:R-:W-:-:S04]  /*0b40*/  SHF.R.S32.HI R8, RZ, 0x1f, R9 ;  /* 0x0000001fff087819 */ /* 0x000fc80000011409 */
[----:B---3--:R-:W-:Y:S01]  /*0b50*/  LOP3.LUT R13, R14, R8, R31, 0x78, !PT ;  /* 0x000000080e0d7212 */ /* 0x008fe200078e781f */
[----:B------:R-:W-:Y:S01]  /*0b60*/  IMAD.WIDE.U32 R14, R11, 0x8c, R2 ;  /* 0x0000008c0b0e7825 */ /* 0x000fe200078e0002 */
[----:B------:R-:W-:Y:S04]  /*0b70*/  STG.E desc[UR6][R4.64+0x88], R31 ;  /* 0x0000881f04007986 */ /* 0x000fe8000c101906 */
[----:B------:R0:W-:Y:S04]  /*0b80*/  @!P0 STG.E desc[UR6][R4.64+0x4], R13 ;  /* 0x0000040d04008986 */ /* 0x0001e8000c101906 */
[----:B------:R-:W-:Y:S04]  /*0b90*/  STG.E desc[UR6][R14.64], RZ ;  /* 0x000000ff0e007986 */ /* 0x000fe8000c101906 */
[----:B------:R-:W-:Y:S04]  /*0ba0*/  STG.E desc[UR6][R14.64+0x8], RZ ;  /* 0x000008ff0e007986 */ /* 0x000fe8000c101906 */
[----:B------:R-:W3:Y:S04]  /*0bb0*/  LDG.E R19, desc[UR6][R6.64+0x80] ;  /* 0x0000800606137981 */ /* 0x000ee8000c1e1900 */
[----:B---3--:R3:W-:Y:S04]  /*0bc0*/  STG.E desc[UR6][R14.64+0xc], R19 ;  /* 0x00000c130e007986 */ /* 0x0087e8000c101906 */
[----:B-1----:R-:W4:Y:S04]  /*0bd0*/  LDG.E R27, desc[UR6][R6.64+0x84] ;  /* 0x00008406061b7981 */ /* 0x002f28000c1e1900 */
[----:B----4-:R1:W-:Y:S04]  /*0be0*/  STG.E desc[UR6][R14.64+0x10], R27 ;  /* 0x0000101b0e007986 */ /* 0x0103e8000c101906 */
[----:B------:R-:W4:Y:S04]  /*0bf0*/  LDG.E R39, desc[UR6][R6.64+0x88] ;  /* 0x0000880606277981 */ /* 0x000f28000c1e1900 */
[----:B----4-:R4:W-:Y:S04]  /*0c00*/  STG.E desc[UR6][R14.64+0x14], R39 ;  /* 0x000014270e007986 */ /* 0x0109e8000c101906 */
[----:B------:R-:W5:Y:S04]  /*0c10*/  LDG.E R43, desc[UR6][R6.64+0x8c] ;  /* 0x00008c06062b7981 */ /* 0x000f68000c1e1900 */
[----:B-----5:R5:W-:Y:S04]  /*0c20*/  STG.E desc[UR6][R14.64+0x18], R43 ;  /* 0x0000182b0e007986 */ /* 0x020be8000c101906 */
[----:B--2---:R-:W2:Y:S04]  /*0c30*/  LDG.E R35, desc[UR6][R6.64+0x90] ;  /* 0x0000900606237981 */ /* 0x004ea8000c1e1900 */
[----:B--2---:R-:W-:Y:S04]  /*0c40*/  STG.E desc[UR6][R14.64+0x1c], R35 ;  /* 0x00001c230e007986 */ /* 0x004fe8000c101906 */
[----:B------:R-:W2:Y:S04]  /*0c50*/  LDG.E R33, desc[UR6][R6.64+0x94] ;  /* 0x0000940606217981 */ /* 0x000ea8000c1e1900 */
[----:B--2---:R2:W-:Y:S04]  /*0c60*/  STG.E desc[UR6][R14.64+0x20], R33 ;  /* 0x000020210e007986 */ /* 0x0045e8000c101906 */
[----:B------:R-:W3:Y:S04]  /*0c70*/  LDG.E R21, desc[UR6][R6.64+0x98] ;  /* 0x0000980606157981 */ /* 0x000ee8000c1e1900 */
[----:B---3--:R-:W-:Y:S04]  /*0c80*/  STG.E desc[UR6][R14.64+0x24], R21 ;  /* 0x000024150e007986 */ /* 0x008fe8000c101906 */
[----:B------:R-:W3:Y:S04]  /*0c90*/  LDG.E R23, desc[UR6][R6.64+0x9c] ;  /* 0x00009c0606177981 */ /* 0x000ee8000c1e1900 */
[----:B---3--:R3:W-:Y:S04]  /*0ca0*/  STG.E desc[UR6][R14.64+0x28], R23 ;  /* 0x000028170e007986 */ /* 0x0087e8000c101906 */
[----:B------:R-:W4:Y:S04]  /*0cb0*/  LDG.E R25, desc[UR6][R6.64+0xa0] ;  /* 0x0000a00606197981 */ /* 0x000f28000c1e1900 */
[----:B----4-:R-:W-:Y:S04]  /*0cc0*/  STG.E desc[UR6][R14.64+0x2c], R25 ;  /* 0x00002c190e007986 */ /* 0x010fe8000c101906 */
[----:B0-----:R-:W4:Y:S04]  /*0cd0*/  LDG.E R13, desc[UR6][R6.64+0xa4] ;  /* 0x0000a406060d7981 */ /* 0x001f28000c1e1900 */
[----:B----4-:R-:W-:Y:S04]  /*0ce0*/  STG.E desc[UR6][R14.64+0x30], R13 ;  /* 0x0000300d0e007986 */ /* 0x010fe8000c101906 */
[----:B------:R-:W4:Y:S04]  /*0cf0*/  LDG.E R29, desc[UR6][R6.64+0xa8] ;  /* 0x0000a806061d7981 */ /* 0x000f28000c1e1900 */
[----:B----4-:R-:W-:Y:S04]  /*0d00*/  STG.E desc[UR6][R14.64+0x34], R29 ;  /* 0x0000341d0e007986 */ /* 0x010fe8000c101906 */
[----:B------:R-:W4:Y:S04]  /*0d10*/  LDG.E R31, desc[UR6][R6.64+0xac] ;  /* 0x0000ac06061f7981 */ /* 0x000f28000c1e1900 */
[----:B----4-:R-:W-:Y:S04]  /*0d20*/  STG.E desc[UR6][R14.64+0x38], R31 ;  /* 0x0000381f0e007986 */ /* 0x010fe8000c101906 */
[----:B------:R-:W4:Y:S01]  /*0d30*/  LDG.E R17, desc[UR6][R6.64+0xb0] ;  /* 0x0000b00606117981 */ /* 0x000f22000c1e1900 */
[----:B------:R-:W-:-:S03]  /*0d40*/  ISETP.NE.AND P0, PT, R12, RZ, PT ;  /* 0x000000ff0c00720c */ /* 0x000fc60003f05270 */
[----:B----4-:R-:W-:Y:S04]  /*0d50*/  STG.E desc[UR6][R14.64+0x3c], R17 ;  /* 0x00003c110e007986 */ /* 0x010fe8000c101906 */
[----:B------:R-:W4:Y:S01]  /*0d60*/  LDG.E R37, desc[UR6][R6.64+0xb4] ;  /* 0x0000b40606257981 */ /* 0x000f22000c1e1900 */
[----:B------:R-:W-:Y:S02]  /*0d70*/  SEL R19, R19, RZ, P0 ;  /* 0x000000ff13137207 */ /* 0x000fe40000000000 */
[C---:B------:R-:W-:Y:S02]  /*0d80*/  LOP3.LUT R4, R0.reuse, 0x4, RZ, 0xc0, !PT ;  /* 0x0000000400047812 */ /* 0x040fe400078ec0ff */
[----:B------:R-:W-:Y:S02]  /*0d90*/  LOP3.LUT R10, R19, R10, R27, 0x78, !PT ;  /* 0x0000000a130a7212 */ /* 0x000fe400078e781b */
[----:B------:R-:W-:-:S02]  /*0da0*/  LOP3.LUT R12, R0, 0x20, RZ, 0xc0, !PT ;  /* 0x00000020000c7812 */ /* 0x000fc400078ec0ff */
[----:B------:R-:W-:Y:S01]  /*0db0*/  P2R R32, PR, RZ, 0x1 ;  /* 0x00000001ff207803 */ /* 0x000fe20000000000 */
[----:B----4-:R-:W-:Y:S04]  /*0dc0*/  STG.E desc[UR6][R14.64+0x40], R37 ;  /* 0x000040250e007986 */ /* 0x010fe8000c101906 */
[----:B------:R-:W4:Y:S01]  /*0dd0*/  LDG.E R41, desc[UR6][R6.64+0xb8] ;  /* 0x0000b80606297981 */ /* 0x000f22000c1e1900 */
[----:B------:R-:W-:Y:S02]  /*0de0*/  ISETP.NE.AND P1, PT, R4, RZ, PT ;  /* 0x000000ff0400720c */ /* 0x000fe40003f25270 */
[----:B------:R-:W-:-:S04]  /*0df0*/  LOP3.LUT R4, R0, 0x8, RZ, 0xc0, !PT ;  /* 0x0000000800047812 */ /* 0x000fc800078ec0ff */
[----:B------:R-:W-:Y:S01]  /*0e00*/  ISETP.NE.AND P2, PT, R4, RZ, PT ;  /* 0x000000ff0400720c */ /* 0x000fe20003f45270 */
[----:B----4-:R-:W-:Y:S04]  /*0e10*/  STG.E desc[UR6][R14.64+0x44], R41 ;  /* 0x000044290e007986 */ /* 0x010fe8000c101906 */
[----:B------:R-:W4:Y:S01]  /*0e20*/  LDG.E R19, desc[UR6][R6.64+0xbc] ;  /* 0x0000bc0606137981 */ /* 0x000f22000c1e1900 */
[----:B------:R-:W0:Y:S01]  /*0e30*/  LDC.64 R4, c[0x0][0x388] ;  /* 0x0000e200ff047b82 */ /* 0x000e220000000a00 */
[----:B-1----:R-:W-:Y:S02]  /*0e40*/  IMAD.WIDE.U32 R26, R11, 0x8c, R2 ;  /* 0x0000008c0b1a7825 */ /* 0x002fe400078e0002 */
[----:B----4-:R1:W-:Y:S04]  /*0e50*/  STG.E desc[UR6][R14.64+0x48], R19 ;  /* 0x000048130e007986 */ /* 0x0103e8000c101906 */
[----:B------:R-:W4:Y:S01]  /*0e60*/  LDG.E R20, desc[UR6][R6.64+0xc0] ;  /* 0x0000c00606147981 */ /* 0x000f22000c1e1900 */
[----:B------:R-:W-:-:S02]  /*0e70*/  SEL R39, R39, RZ, P1 ;  /* 0x000000ff27277207 */ /* 0x000fc40000800000 */
[----:B-----5:R-:W-:-:S04]  /*0e80*/  SEL R43, R43, RZ, P2 ;  /* 0x000000ff2b2b7207 */ /* 0x020fc80001000000 */
[----:B------:R-:W-:Y:S02]  /*0e90*/  LOP3.LUT R39, R43, R10, R39, 0x96, !PT ;  /* 0x0000000a2b277212 */ /* 0x000fe400078e9627 */
[----:B------:R-:W-:Y:S01]  /*0ea0*/  LOP3.LUT R10, R0, 0x10, RZ, 0xc0, !PT ;  /* 0x00000010000a7812 */ /* 0x000fe200078ec0ff */
[----:B----4-:R4:W-:Y:S04]  /*0eb0*/  STG.E desc[UR6][R26.64+0x4c], R20 ;  /* 0x00004c141a007986 */ /* 0x0109e8000c101906 */
[----:B0-----:R-:W5:Y:S01]  /*0ec0*/  LDG.E R45, desc[UR6][R4.64+0xc4] ;  /* 0x0000c406042d7981 */ /* 0x001f62000c1e1900 */
[----:B------:R-:W-:Y:S01]  /*0ed0*/  ISETP.NE.AND P4, PT, R12, RZ, PT ;  /* 0x000000ff0c00720c */ /* 0x000fe20003f85270 */
[----:B------:R-:W-:Y:S01]  /*0ee0*/  IMAD.WIDE.U32 R6, R11, 0x8c, R2 ;  /* 0x0000008c0b067825 */ /* 0x000fe200078e0002 */
[----:B------:R-:W-:-:S02]  /*0ef0*/  ISETP.NE.AND P3, PT, R10, RZ, PT ;  /* 0x000000ff0a00720c */ /* 0x000fc40003f65270 */
[----:B--2---:R-:W-:Y:S02]  /*0f00*/  SEL R33, R33, RZ, P4 ;  /* 0x000000ff21217207 */ /* 0x004fe40002000000 */
[----:B------:R-:W-:Y:S02]  /*0f10*/  SEL R10, R35, RZ, P3 ;  /* 0x000000ff230a7207 */ /* 0x000fe40001800000 */
[----:B------:R-:W-:Y:S02]  /*0f20*/  P2R R34, PR, RZ, 0x2 ;  /* 0x00000002ff227803 */ /* 0x000fe40000000000 */
[----:B------:R-:W-:Y:S01]  /*0f30*/  LOP3.LUT R39, R33, R39, R10, 0x96, !PT ;  /* 0x0000002721277212 */ /* 0x000fe200078e960a */
[----:B-----5:R-:W-:Y:S04]  /*0f40*/  STG.E desc[UR6][R6.64+0x50], R45 ;  /* 0x0000502d06007986 */ /* 0x020fe8000c101906 */
[----:B------:R-:W2:Y:S01]  /*0f50*/  LDG.E R33, desc[UR6][R4.64+0xc8] ;  /* 0x0000c80604217981 */ /* 0x000ea2000c1e1900 */
[----:B------:R-:W-:-:S04]  /*0f60*/  LOP3.LUT R10, R0, 0x40, RZ, 0xc0, !PT ;  /* 0x00000040000a7812 */ /* 0x000fc800078ec0ff */
[----:B------:R-:W-:Y:S02]  /*0f70*/  ISETP.NE.AND P5, PT, R10, RZ, PT ;  /* 0x000000ff0a00720c */ /* 0x000fe40003fa5270 */
[----:B------:R-:W-:-:S04]  /*0f80*/  LOP3.LUT R10, R0, 0x80, RZ, 0xc0, !PT ;  /* 0x00000080000a7812 */ /* 0x000fc800078ec0ff */
[----:B------:R-:W-:Y:S01]  /*0f90*/  ISETP.NE.AND P6, PT, R10, RZ, PT ;  /* 0x000000ff0a00720c */ /* 0x000fe20003fc5270 */
[----:B--2---:R0:W-:Y:S04]  /*0fa0*/  STG.E desc[UR6][R6.64+0x54], R33 ;  /* 0x0000542106007986 */ /* 0x0041e8000c101906 */
[----:B------:R-:W2:Y:S01]  /*0fb0*/  LDG.E R35, desc[UR6][R4.64+0xcc] ;  /* 0x0000cc0604237981 */ /* 0x000ea2000c1e1900 */
[----:B------:R-:W-:Y:S02]  /*0fc0*/  SEL R10, R21, RZ, P5 ;  /* 0x000000ff150a7207 */ /* 0x000fe40002800000 */
[----:B---3--:R-:W-:-:S04]  /*0fd0*/  SEL R23, R23, RZ, P6 ;  /* 0x000000ff17177207 */ /* 0x008fc80003000000 */
[----:B------:R-:W-:Y:S01]  /*0fe0*/  LOP3.LUT R39, R23, R39, R10, 0x96, !PT ;  /* 0x0000002717277212 */ /* 0x000fe200078e960a */
[----:B--2---:R2:W-:Y:S04]  /*0ff0*/  STG.E desc[UR6][R6.64+0x58], R35 ;  /* 0x0000582306007986 */ /* 0x0045e8000c101906 */
[----:B------:R-:W3:Y:S01]  /*1000*/  LDG.E R21, desc[UR6][R4.64+0xd0] ;  /* 0x0000d00604157981 */ /* 0x000ee2000c1e1900 */
[C---:B------:R-:W-:Y:S02]  /*1010*/  LOP3.LUT R10, R0.reuse, 0x100, RZ, 0xc0, !PT ;  /* 0x00000100000a7812 */ /* 0x040fe400078ec0ff */
[----:B------:R-:W-:Y:S02]  /*1020*/  LOP3.LUT R12, R0, 0x200, RZ, 0xc0, !PT ;  /* 0x00000200000c7812 */ /* 0x000fe400078ec0ff */
[----:B------:R-:W-:-:S02]  /*1030*/  ISETP.NE.AND P1, PT, R10, RZ, PT ;  /* 0x000000ff0a00720c */ /* 0x000fc40003f25270 */
[----:B------:R-:W-:Y:S01]  /*1040*/  ISETP.NE.AND P0, PT, R12, RZ, PT ;  /* 0x000000ff0c00720c */ /* 0x000fe20003f05270 */
[----:B---3--:R3:W-:Y:S04]  /*1050*/  STG.E desc[UR6][R6.64+0x5c], R21 ;  /* 0x00005c1506007986 */ /* 0x0087e8000c101906 */
[----:B------:R-:W5:Y:S01]  /*1060*/  LDG.E R23, desc[UR6][R4.64+0xd4] ;  /* 0x0000d40604177981 */ /* 0x000f62000c1e1900 */
[----:B-1----:R-:W-:Y:S02]  /*1070*/  SEL R14, R25, RZ, P1 ;  /* 0x000000ff190e7207 */ /* 0x002fe40000800000 */
[----:B------:R-:W-:-:S04]  /*1080*/  SEL R13, R13, RZ, P0 ;  /* 0x000000ff0d0d7207 */ /* 0x000fc80000000000 */
[----:B------:R-:W-:Y:S01]  /*1090*/  LOP3.LUT R39, R13, R39, R14, 0x96, !PT ;  /* 0x000000270d277212 */ /* 0x000fe200078e960e */
[----:B-----5:R1:W-:Y:S04]  /*10a0*/  STG.E desc[UR6][R6.64+0x60], R23 ;  /* 0x0000601706007986 */ /* 0x0203e8000c101906 */
[----:B------:R-:W5:Y:S01]  /*10b0*/  LDG.E R25, desc[UR6][R4.64+0xd8] ;  /* 0x0000d80604197981 */ /* 0x000f62000c1e1900 */
[C---:B------:R-:W-:Y:S02]  /*10c0*/  LOP3.LUT R13, R0.reuse, 0x400, RZ, 0xc0, !PT ;  /* 0x00000400000d7812 */ /* 0x040fe400078ec0ff */
[----:B------:R-:W-:Y:S02]  /*10d0*/  LOP3.LUT R14, R0, 0x800, RZ, 0xc0, !PT ;  /* 0x00000800000e7812 */ /* 0x000fe400078ec0ff */
[----:B------:R-:W-:-:S02]  /*10e0*/  ISETP.NE.AND P1, PT, R13, RZ, PT ;  /* 0x000000ff0d00720c */ /* 0x000fc40003f25270 */
[----:B------:R-:W-:Y:S01]  /*10f0*/  ISETP.NE.AND P0, PT, R14, RZ, PT ;  /* 0x000000ff0e00720c */ /* 0x000fe20003f05270 */
[----:B-----5:R5:W-:Y:S04]  /*1100*/  STG.E desc[UR6][R6.64+0x64], R25 ;  /* 0x0000641906007986 */ /* 0x020be8000c101906 */
[----:B----4-:R-:W4:Y:S01]  /*1110*/  LDG.E R27, desc[UR6][R4.64+0xdc] ;  /* 0x0000dc06041b7981 */ /* 0x010f22000c1e1900 */
[----:B------:R-:W-:Y:S02]  /*1120*/  SEL R16, R29, RZ, P1 ;  /* 0x000000ff1d107207 */ /* 0x000fe40000800000 */
[----:B------:R-:W-:-:S04]  /*1130*/  SEL R31, R31, RZ, P0 ;  /* 0x000000ff1f1f7207 */ /* 0x000fc80000000000 */
[----:B------:R-:W-:Y:S01]  /*1140*/  LOP3.LUT R39, R31, R39, R16, 0x96, !PT ;  /* 0x000000271f277212 */ /* 0x000fe200078e9610 */
[----:B----4-:R4:W-:Y:S04]  /*1150*/  STG.E desc[UR6][R6.64+0x68], R27 ;  /* 0x0000681b06007986 */ /* 0x0109e8000c101906 */
[----:B------:R-:W2:Y:S01]  /*1160*/  LDG.E R29, desc[UR6][R4.64+0xe0] ;  /* 0x0000e006041d7981 */ /* 0x000ea2000c1e1900 */
[C---:B------:R-:W-:Y:S02]  /*1170*/  LOP3.LUT R16, R0.reuse, 0x2000, RZ, 0xc0, !PT ;  /* 0x0000200000107812 */ /* 0x040fe400078ec0ff */
[----:B------:R-:W-:Y:S02]  /*1180*/  LOP3.LUT R15, R0, 0x1000, RZ, 0xc0, !PT ;  /* 0x00001000000f7812 */ /* 0x000fe400078ec0ff */
[----:B------:R-:W-:-:S02]  /*1190*/  ISETP.NE.AND P0, PT, R16, RZ, PT ;  /* 0x000000ff1000720c */ /* 0x000fc40003f05270 */
[----:B------:R-:W-:Y:S01]  /*11a0*/  ISETP.NE.AND P1, PT, R15, RZ, PT ;  /* 0x000000ff0f00720c */ /* 0x000fe20003f25270 */
[----:B--2---:R2:W-:Y:S04]  /*11b0*/  STG.E desc[UR6][R6.64+0x6c], R29 ;  /* 0x00006c1d06007986 */ /* 0x0045e8000c101906 */
[----:B------:R-:W3:Y:S01]  /*11c0*/  LDG.E R31, desc[UR6][R4.64+0xe4] ;  /* 0x0000e406041f7981 */ /* 0x000ee2000c1e1900 */
[----:B------:R-:W-:Y:S02]  /*11d0*/  SEL R37, R37, RZ, P0 ;  /* 0x000000ff25257207 */ /* 0x000fe40000000000 */
[----:B------:R-:W-:-:S04]  /*11e0*/  SEL R22, R17, RZ, P1 ;  /* 0x000000ff11167207 */ /* 0x000fc80000800000 */
[----:B------:R-:W-:Y:S01]  /*11f0*/  LOP3.LUT R22, R37, R39, R22, 0x96, !PT ;  /* 0x0000002725167212 */ /* 0x000fe200078e9616 */
[----:B---3--:R-:W-:Y:S04]  /*1200*/  STG.E desc[UR6][R6.64+0x70], R31 ;  /* 0x0000701f06007986 */ /* 0x008fe8000c101906 */
[----:B------:R-:W3:Y:S01]  /*1210*/  LDG.E R37, desc[UR6][R4.64+0xe8] ;  /* 0x0000e80604257981 */ /* 0x000ee2000c1e1900 */
[----:B------:R-:W-:-:S04]  /*1220*/  LOP3.LUT R17, R0, 0x4000, RZ, 0xc0, !PT ;  /* 0x0000400000117812 */ /* 0x000fc800078ec0ff */
[----:B------:R-:W-:Y:S01]  /*1230*/  ISETP.NE.AND P0, PT, R17, RZ, PT ;  /* 0x000000ff1100720c */ /* 0x000fe20003f05270 */
[----:B---3--:R3:W-:Y:S04]  /*1240*/  STG.E desc[UR6][R6.64+0x74], R37 ;  /* 0x0000742506007986 */ /* 0x0087e8000c101906 */
[----:B------:R-:W5:Y:S01]  /*1250*/  LDG.E R39, desc[UR6][R4.64+0xec] ;  /* 0x0000ec0604277981 */ /* 0x000f62000c1e1900 */
[----:B------:R-:W-:-:S04]  /*1260*/  SEL R41, R41, RZ, P0 ;  /* 0x000000ff29297207 */ /* 0x000fc80000000000 */
[----:B------:R-:W-:Y:S01]  /*1270*/  LOP3.LUT R22, R22, R41, RZ, 0x3c, !PT ;  /* 0x0000002916167212 */ /* 0x000fe200078e3cff */
[----:B-----5:R5:W-:Y:S04]  /*1280*/  STG.E desc[UR6][R6.64+0x78], R39 ;  /* 0x0000782706007986 */ /* 0x020be8000c101906 */
[----:B------:R-:W4:Y:S01]  /*1290*/  LDG.E R41, desc[UR6][R4.64+0xf0] ;  /* 0x0000f00604297981 */ /* 0x000f22000c1e1900 */
[----:B------:R-:W-:-:S03]  /*12a0*/  LOP3.LUT R22, R22, R18, R19, 0x78, !PT ;  /* 0x0000001216167212 */ /* 0x000fc600078e7813 */
[----:B----4-:R4:W-:Y:S04]  /*12b0*/  STG.E desc[UR6][R6.64+0x7c], R41 ;  /* 0x00007c2906007986 */ /* 0x0109e8000c101906 */
[----:B------:R-:W2:Y:S01]  /*12c0*/  LDG.E R43, desc[UR6][R4.64+0xf4] ;  /* 0x0000f406042b7981 */ /* 0x000ea2000c1e1900 */
[----:B------:R-:W-:Y:S02]  /*12d0*/  LOP3.LUT R18, R0, 0x10000, RZ, 0xc0, !PT ;  /* 0x0001000000127812 */ /* 0x000fe400078ec0ff */
[----:B------:R-:W-:Y:S02]  /*12e0*/  SHF.R.U32.HI R24, RZ, 0x1, R9 ;  /* 0x00000001ff187819 */ /* 0x000fe40000011609 */
[----:B------:R-:W-:Y:S02]  /*12f0*/  ISETP.NE.AND P0, PT, R18, RZ, PT ;  /* 0x000000ff1200720c */ /* 0x000fe40003f05270 */
[----:B------:R-:W-:-:S02]  /*1300*/  LOP3.LUT R19, R24, R9, RZ, 0x3c, !PT ;  /* 0x0000000918137212 */ /* 0x000fc400078e3cff */
[----:B------:R-:W-:-:S04]  /*1310*/  SEL R20, R20, RZ, P0 ;  /* 0x000000ff14147207 */ /* 0x000fc80000000000 */
[----:B------:R-:W-:Y:S01]  /*1320*/  LOP3.LUT R20, R22, R20, RZ, 0x3c, !PT ;  /* 0x0000001416147212 */ /* 0x000fe200078e3cff */
[----:B------:R-:W-:-:S05]  /*1330*/  IMAD.SHL.U32 R22, R19, 0x4000, RZ ;  /* 0x0000400013167824 */ /* 0x000fca00078e00ff */
[----:B------:R-:W-:-:S04]  /*1340*/  SHF.R.S32.HI R22, RZ, 0x1f, R22 ;  /* 0x0000001fff167819 */ /* 0x000fc80000011416 */
[----:B------:R-:W-:Y:S01]  /*1350*/  LOP3.LUT R24, R20, R22, R45, 0x78, !PT ;  /* 0x0000001614187212 */ /* 0x000fe200078e782d */
[----:B--2---:R-:W-:Y:S04]  /*1360*/  STG.E desc[UR6][R6.64+0x80], R43 ;  /* 0x0000802b06007986 */ /* 0x004fe8000c101906 */
[----:B------:R-:W2:Y:S01]  /*1370*/  LDG.E R28, desc[UR6][R4.64+0xf8] ;  /* 0x0000f806041c7981 */ /* 0x000ea2000c1e1900 */
[C---:B------:R-:W-:Y:S02]  /*1380*/  LOP3.LUT R20, R0.reuse, 0x40000, RZ, 0xc0, !PT ;  /* 0x0004000000147812 */ /* 0x040fe400078ec0ff */
[----:B------:R-:W-:Y:S02]  /*1390*/  LOP3.LUT R22, R0, 0x80000, RZ, 0xc0, !PT ;  /* 0x0008000000167812 */ /* 0x000fe400078ec0ff */
[----:B------:R-:W-:-:S04]  /*13a0*/  ISETP.NE.AND P0, PT, R20, RZ, PT ;  /* 0x000000ff1400720c */ /* 0x000fc80003f05270 */
[----:B0-----:R-:W-:Y:S02]  /*13b0*/  SEL R33, R33, RZ, P0 ;  /* 0x000000ff21217207 */ /* 0x001fe40000000000 */
[----:B------:R-:W-:Y:S02]  /*13c0*/  ISETP.NE.AND P0, PT, R22, RZ, PT ;  /* 0x000000ff1600720c */ /* 0x000fe40003f05270 */
[----:B------:R-:W-:Y:S02]  /*13d0*/  LOP3.LUT R26, R0, 0x100000, RZ, 0xc0, !PT ;  /* 0x00100000001a7812 */ /* 0x000fe400078ec0ff */
[----:B------:R-:W-:Y:S02]  /*13e0*/  SEL R35, R35, RZ, P0 ;  /* 0x000000ff23237207 */ /* 0x000fe40000000000 */
[----:B------:R-:W-:Y:S02]  /*13f0*/  ISETP.NE.AND P0, PT, R26, RZ, PT ;  /* 0x000000ff1a00720c */ /* 0x000fe40003f05270 */
[----:B------:R-:W-:-:S02]  /*1400*/  LOP3.LUT R33, R35, R24, R33, 0x96, !PT ;  /* 0x0000001823217212 */ /* 0x000fc400078e9621 */
[----:B------:R-:W-:Y:S01]  /*1410*/  LOP3.LUT R24, R0, 0x200000, RZ, 0xc0, !PT ;  /* 0x0020000000187812 */ /* 0x000fe200078ec0ff */
[----:B--2---:R0:W-:Y:S04]  /*1420*/  STG.E desc[UR6][R6.64+0x84], R28 ;  /* 0x0000841c06007986 */ /* 0x0041e8000c101906 */
[----:B------:R2:W4:Y:S04]  /*1430*/  LDG.E R45, desc[UR6][R4.64+0xfc] ;  /* 0x0000fc06042d7981 */ /* 0x000528000c1e1900 */
[----:B------:R-:W-:Y:S04]  /*1440*/  STG.E desc[UR6][R6.64+0x4], RZ ;  /* 0x000004ff06007986 */ /* 0x000fe8000c101906 */
[----:B------:R-:W-:Y:S01]  /*1450*/  STG.E desc[UR6][R6.64], R9 ;  /* 0x0000000906007986 */ /* 0x000fe2000c101906 */
[----:B--2---:R-:W-:-:S02]  /*1460*/  SEL R4, R21, RZ, P0 ;  /* 0x000000ff15047207 */ /* 0x004fc40000000000 */
[----:B------:R-:W-:Y:S02]  /*1470*/  ISETP.NE.AND P0, PT, R24, RZ, PT ;  /* 0x000000ff1800720c */ /* 0x000fe40003f05270 */
[C---:B------:R-:W-:Y:S02]  /*1480*/  LOP3.LUT R21, R0.reuse, 0x400000, RZ, 0xc0, !PT ;  /* 0x0040000000157812 */ /* 0x040fe400078ec0ff */
[----:B-1----:R-:W-:Y:S02]  /*1490*/  SEL R23, R23, RZ, P0 ;  /* 0x000000ff17177207 */ /* 0x002fe40000000000 */
[----:B------:R-:W-:Y:S02]  /*14a0*/  ISETP.NE.AND P0, PT, R21, RZ, PT ;  /* 0x000000ff1500720c */ /* 0x000fe40003f05270 */
[----:B------:R-:W-:Y:S02]  /*14b0*/  LOP3.LUT R4, R23, R33, R4, 0x96, !PT ;  /* 0x0000002117047212 */ /* 0x000fe400078e9604 */
[----:B------:R-:W-:-:S02]  /*14c0*/  LOP3.LUT R23, R0, 0x800000, RZ, 0xc0, !PT ;  /* 0x0080000000177812 */ /* 0x000fc400078ec0ff */
[----:B------:R-:W-:Y:S02]  /*14d0*/  SEL R5, R25, RZ, P0 ;  /* 0x000000ff19057207 */ /* 0x000fe40000000000 */
[----:B------:R-:W-:Y:S02]  /*14e0*/  ISETP.NE.AND P0, PT, R23, RZ, PT ;  /* 0x000000ff1700720c */ /* 0x000fe40003f05270 */
[C---:B------:R-:W-:Y:S02]  /*14f0*/  LOP3.LUT R25, R0.reuse, 0x1000000, RZ, 0xc0, !PT ;  /* 0x0100000000197812 */ /* 0x040fe400078ec0ff */
[----:B------:R-:W-:Y:S02]  /*1500*/  SEL R27, R27, RZ, P0 ;  /* 0x000000ff1b1b7207 */ /* 0x000fe40000000000 */
[----:B------:R-:W-:Y:S02]  /*1510*/  ISETP.NE.AND P1, PT, R25, RZ, PT ;  /* 0x000000ff1900720c */ /* 0x000fe40003f25270 */
[----:B------:R-:W-:Y:S01]  /*1520*/  LOP3.LUT R4, R27, R4, R5, 0x96, !PT ;  /* 0x000000041b047212 */ /* 0x000fe200078e9605 */
[----:B------:R-:W-:Y:S01]  /*1530*/  IMAD.SHL.U32 R5, R19, 0x40, RZ ;  /* 0x0000004013057824 */ /* 0x000fe200078e00ff */
[----:B------:R-:W-:-:S02]  /*1540*/  LOP3.LUT R27, R0, 0x4000000, RZ, 0xc0, !PT ;  /* 0x04000000001b7812 */ /* 0x000fc400078ec0ff */
[----:B------:R-:W-:Y:S02]  /*1550*/  SEL R29, R29, RZ, P1 ;  /* 0x000000ff1d1d7207 */ /* 0x000fe40000800000 */
[----:B------:R-:W-:Y:S02]  /*1560*/  ISETP.NE.AND P0, PT, R30, RZ, PT ;  /* 0x000000ff1e00720c */ /* 0x000fe40003f05270 */
[----:B------:R-:W-:Y:S02]  /*1570*/  ISETP.NE.AND P1, PT, R27, RZ, PT ;  /* 0x000000ff1b00720c */ /* 0x000fe40003f25270 */
[----:B------:R-:W-:Y:S02]  /*1580*/  SHF.R.S32.HI R5, RZ, 0x1f, R5 ;  /* 0x0000001fff057819 */ /* 0x000fe40000011405 */
[----:B------:R-:W-:Y:S02]  /*1590*/  LOP3.LUT R4, R4, R29, RZ, 0x3c, !PT ;  /* 0x0000001d04047212 */ /* 0x000fe400078e3cff */
[----:B------:R-:W-:-:S02]  /*15a0*/  LOP3.LUT R30, R0, 0x8000000, RZ, 0xc0, !PT ;  /* 0x08000000001e7812 */ /* 0x000fc400078ec0ff */
[----:B---3--:R-:W-:Y:S02]  /*15b0*/  SEL R37, R37, RZ, P1 ;  /* 0x000000ff25257207 */ /* 0x008fe40000800000 */
[----:B------:R-:W-:Y:S01]  /*15c0*/  LOP3.LUT R4, R4, R5, R31, 0x78, !PT ;  /* 0x0000000504047212 */ /* 0x000fe200078e781f */
[----:B------:R-:W-:Y:S01]  /*15d0*/  IMAD.SHL.U32 R5, R19, 0x4, RZ ;  /* 0x0000000413057824 */ /* 0x000fe200078e00ff */
[----:B------:R-:W-:Y:S02]  /*15e0*/  ISETP.NE.AND P1, PT, R30, RZ, PT ;  /* 0x000000ff1e00720c */ /* 0x000fe40003f25270 */
[----:B------:R-:W-:Y:S02]  /*15f0*/  LOP3.LUT R31, R0, 0x10000000, RZ, 0xc0, !PT ;  /* 0x10000000001f7812 */ /* 0x000fe400078ec0ff */
[----:B-----5:R-:W-:Y:S02]  /*1600*/  SEL R39, R39, RZ, P1 ;  /* 0x000000ff27277207 */ /* 0x020fe40000800000 */
[----:B------:R-:W-:-:S02]  /*1610*/  ISETP.NE.AND P1, PT, R31, RZ, PT ;  /* 0x000000ff1f00720c */ /* 0x000fc40003f25270 */
[----:B------:R-:W-:Y:S02]  /*1620*/  LOP3.LUT R4, R39, R4, R37, 0x96, !PT ;  /* 0x0000000427047212 */ /* 0x000fe400078e9625 */
[----:B----4-:R-:W-:Y:S02]  /*1630*/  SEL R41, R41, RZ, P1 ;  /* 0x000000ff29297207 */ /* 0x010fe40000800000 */
[----:B------:R-:W-:Y:S02]  /*1640*/  LOP3.LUT R33, R0, 0x40000000, RZ, 0xc0, !PT ;  /* 0x4000000000217812 */ /* 0x000fe400078ec0ff */
[----:B------:R-:W-:Y:S02]  /*1650*/  SHF.R.S32.HI R5, RZ, 0x1f, R5 ;  /* 0x0000001fff057819 */ /* 0x000fe40000011405 */
[----:B------:R-:W-:Y:S02]  /*1660*/  LOP3.LUT R4, R4, R41, RZ, 0x3c, !PT ;  /* 0x0000002904047212 */ /* 0x000fe400078e3cff */
[----:B------:R-:W-:-:S02]  /*1670*/  ISETP.NE.AND P1, PT, R33, RZ, PT ;  /* 0x000000ff2100720c */ /* 0x000fc40003f25270 */
[----:B------:R-:W-:Y:S02]  /*1680*/  LOP3.LUT R4, R4, R5, R43, 0x78, !PT ;  /* 0x0000000504047212 */ /* 0x000fe400078e782b */
[----:B------:R-:W-:Y:S01]  /*1690*/  SEL R5, R28, RZ, P1 ;  /* 0x000000ff1c057207 */ /* 0x000fe20000800000 */
[C---:B0-----:R-:W-:Y:S01]  /*16a0*/  IMAD.WIDE.U32 R28, R11.reuse, 0x8c, R2 ;  /* 0x0000008c0b1c7825 */ /* 0x041fe200078e0002 */
[----:B------:R-:W-:Y:S02]  /*16b0*/  ISETP.NE.AND P1, PT, R34, RZ, PT ;  /* 0x000000ff2200720c */ /* 0x000fe40003f25270 */
[----:B------:R-:W-:Y:S01]  /*16c0*/  LOP3.LUT R4, R4, R5, RZ, 0x3c, !PT ;  /* 0x0000000504047212 */ /* 0x000fe200078e3cff */
[----:B------:R-:W-:-:S04]  /*16d0*/  VIADD R11, R11, UR4 ;  /* 0x000000040b0b7c36 */ /* 0x000fc80008000000 */
[----:B------:R-:W-:Y:S01]  /*16e0*/  IMAD.WIDE.U32 R2, R11, 0x8c, R2 ;  /* 0x0000008c0b027825 */ /* 0x000fe200078e0002 */
[----:B------:R-:W-:Y:S01]  /*16f0*/  LOP3.LUT R35, R4, R8, R45, 0x78, !PT ;  /* 0x0000000804237212 */ /* 0x000fe200078e782d */
[----:B------:R-:W-:Y:S01]  /*1700*/  STG.E desc[UR6][R6.64+0x88], R45 ;  /* 0x0000882d06007986 */ /* 0x000fe2000c101906 */
[----:B------:R-:W0:Y:S03]  /*1710*/  LDC.64 R4, c[0x0][0x388] ;  /* 0x0000e200ff047b82 */ /* 0x000e260000000a00 */
[----:B------:R1:W-:Y:S01]  /*1720*/  @!P0 STG.E desc[UR6][R28.64+0x4], R35 ;  /* 0x000004231c008986 */ /* 0x0003e2000c101906 */
[----:B------:R-:W-:-:S03]  /*1730*/  ISETP.NE.AND P0, PT, R32, RZ, PT ;  /* 0x000000ff2000720c */ /* 0x000fc60003f05270 */
[----:B------:R-:W-:Y:S04]  /*1740*/  STG.E desc[UR6][R2.64], RZ ;  /* 0x000000ff02007986 */ /* 0x000fe8000c101906 */
[----:B------:R-:W-:Y:S04]  /*1750*/  STG.E desc[UR6][R2.64+0x8], RZ ;  /* 0x000008ff02007986 */ /* 0x000fe8000c101906 */
[----:B0-----:R-:W2:Y:S04]  /*1760*/  LDG.E R11, desc[UR6][R4.64+0x100] ;  /* 0x00010006040b7981 */ /* 0x001ea8000c1e1900 */
[----:B--2---:R0:W-:Y:S01]  /*1770*/  STG.E desc[UR6][R2.64+0xc], R11 ;  /* 0x00000c0b02007986 */ /* 0x0041e2000c101906 */
[----:B------:R-:W-:-:S03]  /*1780*/  SEL R34, R11, RZ, P0 ;  /* 0x000000ff0b227207 */ /* 0x000fc60000000000 */
[----:B------:R-:W2:Y:S01]  /*1790*/  LDG.E R39, desc[UR6][R4.64+0x104] ;  /* 0x0001040604277981 */ /* 0x000ea2000c1e1900 */
[----:B------:R-:W-:-:S03]  /*17a0*/  LOP3.LUT P0, RZ, R19, 0x2, RZ, 0xc0, !PT ;  /* 0x0000000213ff7812 */ /* 0x000fc6000780c0ff */
[----:B--2---:R2:W-:Y:S01]  /*17b0*/  STG.E desc[UR6][R2.64+0x10], R39 ;  /* 0x0000102702007986 */ /* 0x0045e2000c101906 */
[----:B------:R-:W-:-:S03]  /*17c0*/  SEL R37, R39, RZ, P0 ;  /* 0x000000ff27257207 */ /* 0x000fc60000000000 */
[----:B-1----:R-:W3:Y:S04]  /*17d0*/  LDG.E R29, desc[UR6][R4.64+0x108] ;  /* 0x00010806041d7981 */ /* 0x002ee8000c1e1900 */
[----:B---3--:R-:W-:Y:S01]  /*17e0*/  STG.E desc[UR6][R2.64+0x14], R29 ;  /* 0x0000141d02007986 */ /* 0x008fe2000c101906 */
[----:B------:R-:W-:Y:S02]  /*17f0*/  ISETP.NE.AND P0, PT, R10, RZ, PT ;  /* 0x000000ff0a00720c */ /* 0x000fe40003f05270 */
[----:B------:R-:W-:Y:S01]  /*1800*/  SEL R36, R29, RZ, P1 ;  /* 0x000000ff1d247207 */ /* 0x000fe20000800000 */
[----:B------:R-:W3:Y:S04]  /*1810*/  LDG.E R35, desc[UR6][R4.64+0x10c] ;  /* 0x00010c0604237981 */ /* 0x000ee8000c1e1900 */
[----:B---3--:R1:W-:Y:S01]  /*1820*/  STG.E desc[UR6][R2.64+0x18], R35 ;  /* 0x0000182302007986 */ /* 0x0083e2000c101906 */
[----:B------:R-:W-:-:S03]  /*1830*/  SEL R6, R35, RZ, P2 ;  /* 0x000000ff23067207 */ /* 0x000fc60001000000 */
[----:B------:R-:W3:Y:S04]  /*1840*/  LDG.E R41, desc[UR6][R4.64+0x110] ;  /* 0x0001100604297981 */ /* 0x000ee8000c1e1900 */
[----:B---3--:R3:W-:Y:S01]  /*1850*/  STG.E desc[UR6][R2.64+0x1c], R41 ;  /* 0x00001c2902007986 */ /* 0x0087e2000c101906 */
[----:B------:R-:W-:-:S03]  /*1860*/  SEL R7, R41, RZ, P3 ;  /* 0x000000ff29077207 */ /* 0x000fc60001800000 */
[----:B------:R-:W4:Y:S04]  /*1870*/  LDG.E R43, desc[UR6][R4.64+0x114] ;  /* 0x00011406042b7981 */ /* 0x000f28000c1e1900 */
[----:B----4-:R4:W-:Y:S01]  /*1880*/  STG.E desc[UR6][R2.64+0x20], R43 ;  /* 0x0000202b02007986 */ /* 0x0109e2000c101906 */
[----:B0-----:R-:W-:-:S03]  /*1890*/  SEL R11, R43, RZ, P4 ;  /* 0x000000ff2b0b7207 */ /* 0x001fc60002000000 */
[----:B--2---:R-:W2:Y:S04]  /*18a0*/  LDG.E R39, desc[UR6][R4.64+0x118] ;  /* 0x0001180604277981 */ /* 0x004ea8000c1e1900 */
[----:B--2---:R0:W-:Y:S01]  /*18b0*/  STG.E desc[UR6][R2.64+0x24], R39 ;  /* 0x0000242702007986 */ /* 0x0041e2000c101906 */
[----:B------:R-:W-:-:S03]  /*18c0*/  SEL R28, R39, RZ, P5 ;  /* 0x000000ff271c7207 */ /* 0x000fc60002800000 */
[----:B------:R-:W2:Y:S04]  /*18d0*/  LDG.E R45, desc[UR6][R4.64+0x11c] ;  /* 0x00011c06042d7981 */ /* 0x000ea8000c1e1900 */
[----:B--2---:R2:W-:Y:S01]  /*18e0*/  STG.E desc[UR6][R2.64+0x28], R45 ;  /* 0x0000282d02007986 */ /* 0x0045e2000c101906 */
[----:B------:R-:W-:-:S03]  /*18f0*/  SEL R10, R45, RZ, P6 ;  /* 0x000000ff2d0a7207 */ /* 0x000fc60003000000 */
[----:B-1----:R-:W5:Y:S01]  /*1900*/  LDG.E R35, desc[UR6][R4.64+0x120] ;  /* 0x0001200604237981 */ /* 0x002f62000c1e1900 */
[----:B------:R-:W-:-:S03]  /*1910*/  ISETP.NE.AND P1, PT, R12, RZ, PT ;  /* 0x000000ff0c00720c */ /* 0x000fc60003f25270 */
[----:B-----5:R-:W-:Y:S01]  /*1920*/  STG.E desc[UR6][R2.64+0x2c], R35 ;  /* 0x00002c2302007986 */ /* 0x020fe2000c101906 */
[----:B------:R-:W-:-:S03]  /*1930*/  SEL R29, R35, RZ, P0 ;  /* 0x000000ff231d7207 */ /* 0x000fc60000000000 */
[----:B---3--:R-:W3:Y:S01]  /*1940*/  LDG.E R41, desc[UR6][R4.64+0x124] ;  /* 0x0001240604297981 */ /* 0x008ee2000c1e1900 */
[----:B------:R-:W-:-:S03]  /*1950*/  ISETP.NE.AND P0, PT, R13, RZ, PT ;  /* 0x000000ff0d00720c */ /* 0x000fc60003f05270 */
[----:B---3--:R1:W-:Y:S01]  /*1960*/  STG.E desc[UR6][R2.64+0x30], R41 ;  /* 0x0000302902007986 */ /* 0x0083e2000c101906 */
[----:B------:R-:W-:-:S03]  /*1970*/  SEL R12, R41, RZ, P1 ;  /* 0x000000ff290c7207 */ /* 0x000fc60000800000 */
[----:B----4-:R-:W3:Y:S01]  /*1980*/  LDG.E R43, desc[UR6][R4.64+0x128] ;  /* 0x00012806042b7981 */ /* 0x010ee2000c1e1900 */
[----:B------:R-:W-:-:S03]  /*1990*/  ISETP.NE.AND P1, PT, R14, RZ, PT ;  /* 0x000000ff0e00720c */ /* 0x000fc60003f25270 */
[----:B---3--:R3:W-:Y:S01]  /*19a0*/  STG.E desc[UR6][R2.64+0x34], R43 ;  /* 0x0000342b02007986 */ /* 0x0087e2000c101906 */
[----:B------:R-:W-:-:S03]  /*19b0*/  SEL R13, R43, RZ, P0 ;  /* 0x000000ff2b0d7207 */ /* 0x000fc60000000000 */
[----:B0-----:R-:W4:Y:S01]  /*19c0*/  LDG.E R39, desc[UR6][R4.64+0x12c] ;  /* 0x00012c0604277981 */ /* 0x001f22000c1e1900 */
[----:B------:R-:W-:-:S03]  /*19d0*/  ISETP.NE.AND P0, PT, R15, RZ, PT ;  /* 0x000000ff0f00720c */ /* 0x000fc60003f05270 */
[----:B----4-:R0:W-:Y:S01]  /*19e0*/  STG.E desc[UR6][R2.64+0x38], R39 ;  /* 0x0000382702007986 */ /* 0x0101e2000c101906 */
[----:B------:R-:W-:-:S03]  /*19f0*/  SEL R15, R39, RZ, P1 ;  /* 0x000000ff270f7207 */ /* 0x000fc60000800000 */
[----:B--2---:R-:W2:Y:S01]  /*1a00*/  LDG.E R45, desc[UR6][R4.64+0x130] ;  /* 0x00013006042d7981 */ /* 0x004ea2000c1e1900 */
[----:B------:R-:W-:-:S03]  /*1a10*/  ISETP.NE.AND P1, PT, R16, RZ, PT ;  /* 0x000000ff1000720c */ /* 0x000fc60003f25270 */
[----:B--2---:R2:W-:Y:S01]  /*1a20*/  STG.E desc[UR6][R2.64+0x3c], R45 ;  /* 0x00003c2d02007986 */ /* 0x0045e2000c101906 */
[----:B------:R-:W-:-:S03]  /*1a30*/  SEL R14, R45, RZ, P0 ;  /* 0x000000ff2d0e7207 */ /* 0x000fc60000000000 */
[----:B------:R-:W4:Y:S01]  /*1a40*/  LDG.E R38, desc[UR6][R4.64+0x134] ;  /* 0x0001340604267981 */ /* 0x000f22000c1e1900 */
[----:B------:R-:W-:-:S03]  /*1a50*/  ISETP.NE.AND P0, PT, R17, RZ, PT ;  /* 0x000000ff1100720c */ /* 0x000fc60003f05270 */
[----:B----4-:R-:W-:Y:S01]  /*1a60*/  STG.E desc[UR6][R2.64+0x40], R38 ;  /* 0x0000402602007986 */ /* 0x010fe2000c101906 */
[----:B------:R-:W-:-:S03]  /*1a70*/  SEL R16, R38, RZ, P1 ;  /* 0x000000ff26107207 */ /* 0x000fc60000800000 */
[----:B-1----:R-:W4:Y:S04]  /*1a80*/  LDG.E R41, desc[UR6][R4.64+0x138] ;  /* 0x0001380604297981 */ /* 0x002f28000c1e1900 */
[----:B----4-:R1:W-:Y:S01]  /*1a90*/  STG.E desc[UR6][R2.64+0x44], R41 ;  /* 0x0000442902007986 */ /* 0x0103e2000c101906 */
[----:B------:R-:W-:-:S03]  /*1aa0*/  SEL R17, R41, RZ, P0 ;  /* 0x000000ff29117207 */ /* 0x000fc60000000000 */
[----:B---3--:R-:W3:Y:S01]  /*1ab0*/  LDG.E R43, desc[UR6][R4.64+0x13c] ;  /* 0x00013c06042b7981 */ /* 0x008ee2000c1e1900 */
[----:B------:R-:W-:Y:S02]  /*1ac0*/  LOP3.LUT P0, RZ, R19, 0x8000, RZ, 0xc0, !PT ;  /* 0x0000800013ff7812 */ /* 0x000fe4000780c0ff */
[----:B------:R-:W-:Y:S01]  /*1ad0*/  ISETP.NE.AND P1, PT, R18, RZ, PT ;  /* 0x000000ff1200720c */ /* 0x000fe20003f25270 */
[----:B---3--:R3:W-:Y:S01]  /*1ae0*/  STG.E desc[UR6][R2.64+0x48], R43 ;  /* 0x0000482b02007986 */ /* 0x0087e2000c101906 */
[----:B------:R-:W-:-:S03]  /*1af0*/  SEL R35, R43, RZ, P0 ;  /* 0x000000ff2b237207 */ /* 0x000fc60000000000 */
[----:B0-----:R-:W4:Y:S04]  /*1b00*/  LDG.E R39, desc[UR6][R4.64+0x140] ;  /* 0x0001400604277981 */ /* 0x001f28000c1e1900 */
[----:B----4-:R-:W-:Y:S01]  /*1b10*/  STG.E desc[UR6][R2.64+0x4c], R39 ;  /* 0x00004c2702007986 */ /* 0x010fe2000c101906 */
[----:B------:R-:W-:-:S03]  /*1b20*/  SEL R32, R39, RZ, P1 ;  /* 0x000000ff27207207 */ /* 0x000fc60000800000 */
[----:B--2---:R-:W2:Y:S01]  /*1b30*/  LDG.E R45, desc[UR6][R4.64+0x144] ;  /* 0x00014406042d7981 */ /* 0x004ea2000c1e1900 */
[----:B------:R-:W-:Y:S02]  /*1b40*/  LOP3.LUT P0, RZ, R19, 0x20000, RZ, 0xc0, !PT ;  /* 0x0002000013ff7812 */ /* 0x000fe4000780c0ff */
[----:B------:R-:W-:Y:S01]  /*1b50*/  ISETP.NE.AND P2, PT, R20, RZ, PT ;  /* 0x000000ff1400720c */ /* 0x000fe20003f45270 */
[----:B--2---:R0:W-:Y:S01]  /*1b60*/  STG.E desc[UR6][R2.64+0x50], R45 ;  /* 0x0000502d02007986 */ /* 0x0041e2000c101906 */
[----:B------:R-:W-:Y:S02]  /*1b70*/  ISETP.NE.AND P1, PT, R22, RZ, PT ;  /* 0x000000ff1600720c */ /* 0x000fe40003f25270 */
[----:B------:R-:W-:Y:S01]  /*1b80*/  SEL R18, R45, RZ, P0 ;  /* 0x000000ff2d127207 */ /* 0x000fe20000000000 */
[----:B-1----:R-:W2:Y:S01]  /*1b90*/  LDG.E R41, desc[UR6][R4.64+0x148] ;  /* 0x0001480604297981 */ /* 0x002ea2000c1e1900 */
[----:B------:R-:W-:-:S03]  /*1ba0*/  LOP3.LUT R34, R36, R34, R37, 0x96, !PT ;  /* 0x0000002224227212 */ /* 0x000fc600078e9625 */
[----:B--2---:R1:W-:Y:S01]  /*1bb0*/  STG.E desc[UR6][R2.64+0x54], R41 ;  /* 0x0000542902007986 */ /* 0x0043e2000c101906 */
[----:B------:R-:W-:-:S03]  /*1bc0*/  SEL R37, R41, RZ, P2 ;  /* 0x000000ff29257207 */ /* 0x000fc60001000000 */
[----:B---3--:R-:W2:Y:S01]  /*1bd0*/  LDG.E R43, desc[UR6][R4.64+0x14c] ;  /* 0x00014c06042b7981 */ /* 0x008ea2000c1e1900 */
[----:B------:R-:W-:Y:S02]  /*1be0*/  LOP3.LUT R34, R7, R34, R6, 0x96, !PT ;  /* 0x0000002207227212 */ /* 0x000fe400078e9606 */
[----:B------:R-:W-:Y:S01]  /*1bf0*/  ISETP.NE.AND P2, PT, R26, RZ, PT ;  /* 0x000000ff1a00720c */ /* 0x000fe20003f45270 */
[----:B--2---:R2:W-:Y:S01]  /*1c00*/  STG.E desc[UR6][R2.64+0x58], R43 ;  /* 0x0000582b02007986 */ /* 0x0045e2000c101906 */
[----:B------:R-:W-:-:S03]  /*1c10*/  SEL R20, R43, RZ, P1 ;  /* 0x000000ff2b147207 */ /* 0x000fc60000800000 */
[----:B------:R-:W3:Y:S01]  /*1c20*/  LDG.E R22, desc[UR6][R4.64+0x150] ;  /* 0x0001500604167981 */ /* 0x000ee2000c1e1900 */
[----:B------:R-:W-:-:S03]  /*1c30*/  ISETP.NE.AND P1, PT, R24, RZ, PT ;  /* 0x000000ff1800720c */ /* 0x000fc60003f25270 */
[----:B---3--:R-:W-:Y:S01]  /*1c40*/  STG.E desc[UR6][R2.64+0x5c], R22 ;  /* 0x00005c1602007986 */ /* 0x008fe2000c101906 */
[----:B------:R-:W-:Y:S02]  /*1c50*/  LOP3.LUT R28, R28, R34, R11, 0x96, !PT ;  /* 0x000000221c1c7212 */ /* 0x000fe400078e960b */
[----:B------:R-:W-:Y:S01]  /*1c60*/  SEL R7, R22, RZ, P2 ;  /* 0x000000ff16077207 */ /* 0x000fe20001000000 */
[----:B0-----:R-:W3:Y:S04]  /*1c70*/  LDG.E R45, desc[UR6][R4.64+0x154] ;  /* 0x00015406042d7981 */ /* 0x001ee8000c1e1900 */
[----:B---3--:R0:W-:Y:S01]  /*1c80*/  STG.E desc[UR6][R2.64+0x60], R45 ;  /* 0x0000602d02007986 */ /* 0x0081e2000c101906 */
[----:B------:R-:W-:Y:S02]  /*1c90*/  SEL R6, R45, RZ, P1 ;  /* 0x000000ff2d067207 */ /* 0x000fe40000800000 */
[----:B------:R-:W-:Y:S01]  /*1ca0*/  ISETP.NE.AND P1, PT, R21, RZ, PT ;  /* 0x000000ff1500720c */ /* 0x000fe20003f25270 */
[----:B------:R-:W3:Y:S04]  /*1cb0*/  LDG.E R24, desc[UR6][R4.64+0x158] ;  /* 0x0001580604187981 */ /* 0x000ee8000c1e1900 */
[----:B---3--:R-:W-:Y:S01]  /*1cc0*/  STG.E desc[UR6][R2.64+0x64], R24 ;  /* 0x0000641802007986 */ /* 0x008fe2000c101906 */
[----:B------:R-:W-:-:S02]  /*1cd0*/  LOP3.LUT R10, R29, R28, R10, 0x96, !PT ;  /* 0x0000001c1d0a7212 */ /* 0x000fc400078e960a */
[----:B------:R-:W-:Y:S01]  /*1ce0*/  SEL R11, R24, RZ, P1 ;  /* 0x000000ff180b7207 */ /* 0x000fe20000800000 */
[----:B------:R-:W3:Y:S04]  /*1cf0*/  LDG.E R39, desc[UR6][R4.64+0x15c] ;  /* 0x00015c0604277981 */ /* 0x000ee8000c1e1900 */
[----:B---3--:R-:W-:Y:S04]  /*1d00*/  STG.E desc[UR6][R2.64+0x68], R39 ;  /* 0x0000682702007986 */ /* 0x008fe8000c101906 */
[----:B------:R-:W3:Y:S04]  /*1d10*/  LDG.E R21, desc[UR6][R4.64+0x160] ;  /* 0x0001600604157981 */ /* 0x000ee8000c1e1900 */
[----:B---3--:R3:W-:Y:S04]  /*1d20*/  STG.E desc[UR6][R2.64+0x6c], R21 ;  /* 0x00006c1502007986 */ /* 0x0087e8000c101906 */
[----:B-1----:R-:W4:Y:S04]  /*1d30*/  LDG.E R41, desc[UR6][R4.64+0x164] ;  /* 0x0001640604297981 */ /* 0x002f28000c1e1900 */
[----:B----4-:R1:W-:Y:S04]  /*1d40*/  STG.E desc[UR6][R2.64+0x70], R41 ;  /* 0x0000702902007986 */ /* 0x0103e8000c101906 */
[----:B------:R-:W4:Y:S01]  /*1d50*/  LDG.E R29, desc[UR6][R4.64+0x168] ;  /* 0x00016806041d7981 */ /* 0x000f22000c1e1900 */
[----:B------:R-:W-:-:S03]  /*1d60*/  LOP3.LUT R10, R13, R10, R12, 0x96, !PT ;  /* 0x0000000a0d0a7212 */ /* 0x000fc600078e960c */
[----:B----4-:R-:W-:Y:S04]  /*1d70*/  STG.E desc[UR6][R2.64+0x74], R29 ;  /* 0x0000741d02007986 */ /* 0x010fe8000c101906 */
[----:B------:R-:W4:Y:S04]  /*1d80*/  LDG.E R13, desc[UR6][R4.64+0x16c] ;  /* 0x00016c06040d7981 */ /* 0x000f28000c1e1900 */
[----:B----4-:R-:W-:Y:S04]  /*1d90*/  STG.E desc[UR6][R2.64+0x78], R13 ;  /* 0x0000780d02007986 */ /* 0x010fe8000c101906 */
[----:B--2---:R-:W2:Y:S01]  /*1da0*/  LDG.E R43, desc[UR6][R4.64+0x170] ;  /* 0x00017006042b7981 */ /* 0x004ea2000c1e1900 */
[----:B------:R-:W-:-:S03]  /*1db0*/  LOP3.LUT R14, R14, R10, R15, 0x96, !PT ;  /* 0x0000000a0e0e7212 */ /* 0x000fc600078e960f */
[----:B--2---:R2:W-:Y:S04]  /*1dc0*/  STG.E desc[UR6][R2.64+0x7c], R43 ;  /* 0x00007c2b02007986 */ /* 0x0045e8000c101906 */
[----:B0-----:R-:W4:Y:S04]  /*1dd0*/  LDG.E R45, desc[UR6][R4.64+0x174] ;  /* 0x00017406042d7981 */ /* 0x001f28000c1e1900 */
[----:B----4-:R0:W-:Y:S04]  /*1de0*/  STG.E desc[UR6][R2.64+0x80], R45 ;  /* 0x0000802d02007986 */ /* 0x0101e8000c101906 */
[----:B------:R-:W4:Y:S01]  /*1df0*/  LDG.E R15, desc[UR6][R4.64+0x178] ;  /* 0x00017806040f7981 */ /* 0x000f22000c1e1900 */
[----:B------:R-:W-:-:S02]  /*1e00*/  LOP3.LUT R14, R17, R14, R16, 0x96, !PT ;  /* 0x0000000e110e7212 */ /* 0x000fc400078e9610 */
[----:B------:R-:W-:Y:S02]  /*1e10*/  ISETP.NE.AND P1, PT, R25, RZ, PT ;  /* 0x000000ff1900720c */ /* 0x000fe40003f25270 */
[----:B------:R-:W-:Y:S02]  /*1e20*/  LOP3.LUT R14, R32, R14, R35, 0x96, !PT ;  /* 0x0000000e200e7212 */ /* 0x000fe400078e9623 */
[----:B---3--:R-:W-:Y:S02]  /*1e30*/  SEL R21, R21, RZ, P1 ;  /* 0x000000ff15157207 */ /* 0x008fe40000800000 */
[----:B------:R-:W-:Y:S02]  /*1e40*/  LOP3.LUT R14, R37, R14, R18, 0x96, !PT ;  /* 0x0000000e250e7212 */ /* 0x000fe400078e9612 */
[----:B------:R-:W-:Y:S02]  /*1e50*/  LOP3.LUT P0, RZ, R19, 0x2000000, RZ, 0xc0, !PT ;  /* 0x0200000013ff7812 */ /* 0x000fe4000780c0ff */
[----:B------:R-:W-:-:S02]  /*1e60*/  ISETP.NE.AND P1, PT, R31, RZ, PT ;  /* 0x000000ff1f00720c */ /* 0x000fc40003f25270 */
[----:B------:R-:W-:Y:S02]  /*1e70*/  ISETP.NE.AND P2, PT, R23, RZ, PT ;  /* 0x000000ff1700720c */ /* 0x000fe40003f45270 */
[----:B------:R-:W-:Y:S01]  /*1e80*/  LOP3.LUT R7, R7, R14, R20, 0x96, !PT ;  /* 0x0000000e07077212 */ /* 0x000fe200078e9614 */
[----:B----4-:R3:W-:Y:S04]  /*1e90*/  STG.E desc[UR6][R2.64+0x84], R15 ;  /* 0x0000840f02007986 */ /* 0x0107e8000c101906 */
[----:B------:R-:W4:Y:S01]  /*1ea0*/  LDG.E R10, desc[UR6][R4.64+0x17c] ;  /* 0x00017c06040a7981 */ /* 0x000f22000c1e1900 */
[----:B-1----:R-:W-:Y:S02]  /*1eb0*/  SEL R41, R41, RZ, P0 ;  /* 0x000000ff29297207 */ /* 0x002fe40000000000 */
[----:B--2---:R-:W-:Y:S01]  /*1ec0*/  SEL R43, R43, RZ, P1 ;  /* 0x000000ff2b2b7207 */ /* 0x004fe20000800000 */
[----:B------:R1:W-:Y:S01]  /*1ed0*/  STG.E desc[UR6][R2.64], R9 ;  /* 0x0000000902007986 */ /* 0x0003e2000c101906 */
[----:B------:R-:W-:-:S02]  /*1ee0*/  LOP3.LUT R6, R11, R7, R6, 0x96, !PT ;  /* 0x000000070b067212 */ /* 0x000fc400078e9606 */
[----:B------:R-:W-:Y:S01]  /*1ef0*/  SEL R39, R39, RZ, P2 ;  /* 0x000000ff27277207 */ /* 0x000fe20001000000 */
[----:B------:R1:W-:Y:S01]  /*1f00*/  STG.E desc[UR6][R2.64+0x4], RZ ;  /* 0x000004ff02007986 */ /* 0x0003e2000c101906 */
[----:B------:R-:W-:Y:S02]  /*1f10*/  ISETP.NE.AND P3, PT, R27, RZ, PT ;  /* 0x000000ff1b00720c */ /* 0x000fe40003f65270 */
[----:B------:R-:W-:Y:S02]  /*1f20*/  ISETP.NE.AND P1, PT, R33, RZ, PT ;  /* 0x000000ff2100720c */ /* 0x000fe40003f25270 */
[----:B------:R-:W-:Y:S02]  /*1f30*/  LOP3.LUT P0, RZ, R19, 0x20000000, RZ, 0xc0, !PT ;  /* 0x2000000013ff7812 */ /* 0x000fe4000780c0ff */
[----:B------:R-:W-:Y:S02]  /*1f40*/  LOP3.LUT R6, R21, R6, R39, 0x96, !PT ;  /* 0x0000000615067212 */ /* 0x000fe400078e9627 */
[----:B------:R-:W-:-:S02]  /*1f50*/  ISETP.NE.AND P2, PT, R30, RZ, PT ;  /* 0x000000ff1e00720c */ /* 0x000fc40003f45270 */
[----:B------:R-:W-:Y:S02]  /*1f60*/  SEL R29, R29, RZ, P3 ;  /* 0x000000ff1d1d7207 */ /* 0x000fe40001800000 */
[----:B0-----:R-:W-:Y:S02]  /*1f70*/  SEL R45, R45, RZ, P0 ;  /* 0x000000ff2d2d7207 */ /* 0x001fe40000000000 */
[----:B---3--:R-:W-:Y:S02]  /*1f80*/  SEL R15, R15, RZ, P1 ;  /* 0x000000ff0f0f7207 */ /* 0x008fe40000800000 */
[----:B------:R-:W-:Y:S02]  /*1f90*/  ISETP.GT.AND P0, PT, R9, -0x1, PT ;  /* 0xffffffff0900780c */ /* 0x000fe40003f04270 */
[----:B------:R-:W-:Y:S02]  /*1fa0*/  LOP3.LUT P1, RZ, R0, 0x7fffffff, RZ, 0xc0, !PT ;  /* 0x7fffffff00ff7812 */ /* 0x000fe4000782c0ff */
[----:B------:R-:W-:-:S02]  /*1fb0*/  LOP3.LUT R6, R29, R6, R41, 0x96, !PT ;  /* 0x000000061d067212 */ /* 0x000fc400078e9629 */
[----:B------:R-:W-:-:S04]  /*1fc0*/  SEL R13, R13, RZ, P2 ;  /* 0x000000ff0d0d7207 */ /* 0x000fc80001000000 */
[----:B------:R-:W-:-:S04]  /*1fd0*/  LOP3.LUT R6, R43, R6, R13, 0x96, !PT ;  /* 0x000000062b067212 */ /* 0x000fc800078e960d */
[----:B------:R-:W-:Y:S01]  /*1fe0*/  LOP3.LUT R15, R15, R6, R45, 0x96, !PT ;  /* 0x000000060f0f7212 */ /* 0x000fe200078e962d */
[----:B----4-:R1:W-:Y:S03]  /*1ff0*/  STG.E desc[UR6][R2.64+0x88], R10 ;  /* 0x0000880a02007986 */ /* 0x0103e6000c101906 */
[----:B------:R-:W-:Y:S01]  /*2000*/  LOP3.LUT R15, R15, R8, R10, 0x78, !PT ;  /* 0x000000080f0f7212 */ /* 0x000fe200078e780a */
[----:B------:R-:W-:Y:S06]  /*2010*/  @!P1 EXIT P0 ;  /* 0x000000000000994d */ /* 0x000fec0000000000 */
[----:B------:R-:W-:Y:S01]  /*2020*/  STG.E desc[UR6][R2.64+0x4], R15 ;  /* 0x0000040f02007986 */ /* 0x000fe2000c101906 */
[----:B------:R-:W-:Y:S05]  /*2030*/  EXIT ;  /* 0x000000000000794d */ /* 0x000fea0003800000 */
.L_x_32:
        /* <DEDUP_REMOVED lines=12> */
.L_x_39:


//--------------------- .text._Z21init_QRNG_loop_statesP18curandStateSobol32PA32_jj --------------------------
	.section	.text._Z21init_QRNG_loop_statesP18curandStateSobol32PA32_jj,"ax",@progbits
	.align	128
        .global         _Z21init_QRNG_loop_statesP18curandStateSobol32PA32_jj
        .type           _Z21init_QRNG_loop_statesP18curandStateSobol32PA32_jj,@function
        .size           _Z21init_QRNG_loop_statesP18curandStateSobol32PA32_jj,(.L_x_40 - _Z21init_QRNG_loop_statesP18curandStateSobol32PA32_jj)
        .other          _Z21init_QRNG_loop_statesP18curandStateSobol32PA32_jj,@"STO_CUDA_ENTRY STV_DEFAULT"
_Z21init_QRNG_loop_statesP18curandStateSobol32PA32_jj:
.text._Z21init_QRNG_loop_statesP18curandStateSobol32PA32_jj:
        /* <DEDUP_REMOVED lines=8> */
[----:B------:R-:W0:Y:S02]  /*0080*/  LDCU UR5, c[0x0][0x390] ;  /* 0x00007200ff0577ac */ /* 0x000e240008000800 */
.L_x_33:
[----:B------:R-:W1:Y:S01]  /*0090*/  LDC.64 R4, c[0x0][0x380] ;  /* 0x0000e000ff047b82 */ /* 0x000e620000000a00 */
[----:B------:R-:W2:Y:S07]  /*00a0*/  LDCU.64 UR6, c[0x0][0x358] ;  /* 0x00006b00ff0677ac */ /* 0x000eae0008000a00 */
[----:B------:R-:W3:Y:S01]  /*00b0*/  LDC.64 R10, c[0x0][0x388] ;  /* 0x0000e200ff0a7b82 */ /* 0x000ee20000000a00 */
[----:B-1----:R-:W-:-:S05]  /*00c0*/  IMAD.WIDE.U32 R6, R9, 0x8c, R4 ;  /* 0x0000008c09067825 */ /* 0x002fca00078e0004 */
[----:B--2---:R-:W-:Y:S04]  /*00d0*/  STG.E desc[UR6][R6.64], RZ ;  /* 0x000000ff06007986 */ /* 0x004fe8000c101906 */
[----:B------:R-:W-:Y:S04]  /*00e0*/  STG.E desc[UR6][R6.64+0x8], RZ ;  /* 0x000008ff06007986 */ /* 0x000fe8000c101906 */
[----:B---3--:R-:W2:Y:S04]  /*00f0*/  LDG.E R25, desc[UR6][R10.64] ;  /* 0x000000060a197981 */ /* 0x008ea8000c1e1900 */
[----:B--2---:R-:W-:Y:S04]  /*0100*/  STG.E desc[UR6][R6.64+0xc], R25 ;  /* 0x00000c1906007986 */ /* 0x004fe8000c101906 */
[----:B------:R-:W2:Y:S04]  /*0110*/  LDG.E R33, desc[UR6][R10.64+0x4] ;  /* 0x000004060a217981 */ /* 0x000ea8000c1e1900 */
[----:B--2---:R1:W-:Y:S04]  /*0120*/  STG.E desc[UR6][R6.64+0x10], R33 ;  /* 0x0000102106007986 */ /* 0x0043e8000c101906 */
        /* <DEDUP_REMOVED lines=22> */
[----:B------:R-:W5:Y:S01]  /*0290*/  LDG.E R15, desc[UR6][R10.64+0x34] ;  /* 0x000034060a0f7981 */ /* 0x000f62000c1e1900 */
[----:B------:R-:W-:-:S05]  /*02a0*/  VIADD R12, R9, 0x2 ;  /* 0x00000002090c7836 */ /* 0x000fca0000000000 */
[----:B------:R-:W-:-:S04]  /*02b0*/  SHF.R.U32.HI R13, RZ, 0x1, R12 ;  /* 0x00000001ff0d7819 */ /* 0x000fc8000001160c */
[----:B------:R-:W-:Y:S01]  /*02c0*/  LOP3.LUT R22, R13, R12, RZ, 0x3c, !PT ;  /* 0x0000000c0d167212 */ /* 0x000fe200078e3cff */
[----:B-----5:R5:W-:Y:S04]  /*02d0*/  STG.E desc[UR6][R6.64+0x40], R15 ;  /* 0x0000400f06007986 */ /* 0x020be8000c101906 */
[----:B------:R-:W2:Y:S01]  /*02e0*/  LDG.E R3, desc[UR6][R10.64+0x38] ;  /* 0x000038060a037981 */ /* 0x000ea2000c1e1900 */
[C---:B------:R-:W-:Y:S01]  /*02f0*/  LOP3.LUT R13, R22.reuse, 0x1, RZ, 0xc0, !PT ;  /* 0x00000001160d7812 */ /* 0x040fe200078ec0ff */
[----:B------:R-:W-:-:S04]  /*0300*/  IMAD.SHL.U32 R14, R22, 0x40000000, RZ ;  /* 0x40000000160e7824 */ /* 0x000fc800078e00ff */
[----:B------:R-:W-:Y:S01]  /*0310*/  IMAD.MOV R8, RZ, RZ, -R13 ;  /* 0x000000ffff087224 */ /* 0x000fe200078e0a0d */
[----:B------:R-:W-:-:S04]  /*0320*/  SHF.R.S32.HI R14, RZ, 0x1f, R14 ;  /* 0x0000001fff0e7819 */ /* 0x000fc8000001140e */
[----:B------:R-:W-:-:S04]  /*0330*/  LOP3.LUT R8, R8, R25, RZ, 0xc0, !PT ;  /* 0x0000001908087212 */ /* 0x000fc800078ec0ff */
[----:B-1----:R-:W-:Y:S01]  /*0340*/  LOP3.LUT R33, R8, R14, R33, 0x78, !PT ;  /* 0x0000000e08217212 */ /* 0x002fe200078e7821 */
[----:B--2---:R1:W-:Y:S04]  /*0350*/  STG.E desc[UR6][R6.64+0x44], R3 ;  /* 0x0000440306007986 */ /* 0x0043e8000c101906 */
        /* <DEDUP_REMOVED lines=19> */
[----:B-----5:R-:W-:Y:S04]  /*0490*/  STG.E desc[UR6][R6.64+0x54], R37 ;  /* 0x0000542506007986 */ /* 0x020fe8000c101906 */
        /* <DEDUP_REMOVED lines=34> */
[----:B-----5:R0:W-:Y:S04]  /*06c0*/  STG.E desc[UR6][R6.64+0x70], R19 ;  /* 0x0000701306007986 */ /* 0x0201e8000c101906 */
        /* <DEDUP_REMOVED lines=10> */
[----:B-1----:R-:W5:Y:S01]  /*0770*/  LDG.E R3, desc[UR6][R10.64+0x70] ;  /* 0x000070060a037981 */ /* 0x002f62000c1e1900 */
[----:B------:R-:W-:-:S05]  /*0780*/  IMAD.U32 R8, R22, 0x10000, RZ ;  /* 0x0001000016087824 */ /* 0x000fca00078e00ff */
[----:B------:R-:W-:-:S04]  /*0790*/  SHF.R.S32.HI R8, RZ, 0x1f, R8 ;  /* 0x0000001fff087819 */ /* 0x000fc80000011408 */
[----:B------:R-:W-:Y:S01]  /*07a0*/  LOP3.LUT R2, R2, R8, R25, 0x78, !PT ;  /* 0x0000000802027212 */ /* 0x000fe200078e7819 */
[----:B-----5:R1:W-:Y:S04]  /*07b0*/  STG.E desc[UR6][R6.64+0x7c], R3 ;  /* 0x00007c0306007986 */ /* 0x0203e8000c101906 */
[----:B--2---:R-:W2:Y:S01]  /*07c0*/  LDG.E R25, desc[UR6][R10.64+0x74] ;  /* 0x000074060a197981 */ /* 0x004ea2000c1e1900 */
[----:B------:R-:W-:-:S05]  /*07d0*/  IMAD.SHL.U32 R8, R22, 0x8000, RZ ;  /* 0x0000800016087824 */ /* 0x000fca00078e00ff */
[----:B------:R-:W-:-:S04]  /*07e0*/  SHF.R.S32.HI R8, RZ, 0x1f, R8 ;  /* 0x0000001fff087819 */ /* 0x000fc80000011408 */
[----:B------:R-:W-:Y:S01]  /*07f0*/  LOP3.LUT R2, R2, R8, R33, 0x78, !PT ;  /* 0x0000000802027212 */ /* 0x000fe200078e7821 */
[----:B--2---:R-:W-:Y:S04]  /*0800*/  STG.E desc[UR6][R6.64+0x80], R25 ;  /* 0x0000801906007986 */ /* 0x004fe8000c101906 */
[----:B---3--:R-:W2:Y:S01]  /*0810*/  LDG.E R33, desc[UR6][R10.64+0x78] ;  /* 0x000078060a217981 */ /* 0x008ea2000c1e1900 */
        /* <DEDUP_REMOVED lines=14> */
[----:B------:R-:W-:-:S03]  /*0900*/  IMAD.SHL.U32 R8, R22, 0x200, RZ ;  /* 0x0000020016087824 */ /* 0x000fc600078e00ff */
[----:B------:R-:W-:Y:S01]  /*0910*/  LOP3.LUT R2, R2, R14, R29, 0x78, !PT ;  /* 0x0000000e02027212 */ /* 0x000fe200078e781d */
[----:B------:R-:W-:Y:S01]  /*0920*/  IMAD.SHL.U32 R14, R22, 0x100, RZ ;  /* 0x00000100160e7824 */ /* 0x000fe200078e00ff */
[----:B------:R-:W-:Y:S01]  /*0930*/  SHF.R.S32.HI R8, RZ, 0x1f, R8 ;  /* 0x0000001fff087819 */ /* 0x000fe20000011408 */
[----:B--2---:R-:W-:Y:S04]  /*0940*/  STG.E desc[UR6][R6.64+0x84], R33 ;  /* 0x0000842106007986 */ /* 0x004fe8000c101906 */
[----:B----4-:R-:W2:Y:S01]  /*0950*/  LDG.E R0, desc[UR6][R10.64+0x7c] ;  /* 0x00007c060a007981 */ /* 0x010ea2000c1e1900 */
[----:B------:R-:W-:Y:S01]  /*0960*/  LOP3.LUT R2, R2, R8, R27, 0x78, !PT ;  /* 0x0000000802027212 */ /* 0x000fe200078e781b */
[C---:B------:R-:W-:Y:S01]  /*0970*/  IMAD.SHL.U32 R8, R22.reuse, 0x80, RZ ;  /* 0x0000008016087824 */ /* 0x040fe200078e00ff */
[----:B------:R-:W-:Y:S01]  /*0980*/  SHF.R.S32.HI R14, RZ, 0x1f, R14 ;  /* 0x0000001fff0e7819 */ /* 0x000fe2000001140e */
[----:B------:R-:W-:Y:S01]  /*0990*/  STG.E desc[UR6][R6.64+0x4], RZ ;  /* 0x000004ff06007986 */ /* 0x000fe2000c101906 */
[----:B------:R-:W-:-:S02]  /*09a0*/  LOP3.LUT P0, RZ, R22, 0x7fffffff, RZ, 0xc0, !PT ;  /* 0x7fffffff16ff7812 */ /* 0x000fc4000780c0ff */
[----:B------:R-:W-:Y:S01]  /*09b0*/  LOP3.LUT R2, R2, R14, R23, 0x78, !PT ;  /* 0x0000000e02027212 */ /* 0x000fe200078e7817 */
[----:B------:R-:W-:Y:S01]  /*09c0*/  IMAD.SHL.U32 R14, R22, 0x40, RZ ;  /* 0x00000040160e7824 */ /* 0x000fe200078e00ff */
[----:B------:R-:W-:Y:S01]  /*09d0*/  SHF.R.S32.HI R8, RZ, 0x1f, R8 ;  /* 0x0000001fff087819 */ /* 0x000fe20000011408 */
[----:B------:R-:W-:Y:S01]  /*09e0*/  STG.E desc[UR6][R6.64], R12 ;  /* 0x0000000c06007986 */ /* 0x000fe2000c101906 */
[----:B------:R-:W-:Y:S02]  /*09f0*/  ISETP.GT.AND P0, PT, R12, -0x1, !P0 ;  /* 0xffffffff0c00780c */ /* 0x000fe40004704270 */
[----:B------:R-:W-:Y:S01]  /*0a00*/  LOP3.LUT R2, R2, R8, R21, 0x78, !PT ;  /* 0x0000000802027212 */ /* 0x000fe200078e7815 */
[----:B------:R-:W-:Y:S01]  /*0a10*/  IMAD.SHL.U32 R8, R22, 0x20, RZ ;  /* 0x0000002016087824 */ /* 0x000fe200078e00ff */
[----:B------:R-:W-:-:S04]  /*0a20*/  SHF.R.S32.HI R14, RZ, 0x1f, R14 ;  /* 0x0000001fff0e7819 */ /* 0x000fc8000001140e */
[----:B------:R-:W-:Y:S01]  /*0a30*/  LOP3.LUT R2, R2, R14, R19, 0x78, !PT ;  /* 0x0000000e02027212 */ /* 0x000fe200078e7813 */
[----:B------:R-:W-:Y:S01]  /*0a40*/  IMAD.SHL.U32 R14, R22, 0x10, RZ ;  /* 0x00000010160e7824 */ /* 0x000fe200078e00ff */
[----:B------:R-:W-:Y:S01]  /*0a50*/  SHF.R.S32.HI R8, RZ, 0x1f, R8 ;  /* 0x0000001fff087819 */ /* 0x000fe20000011408 */
[----:B0-----:R-:W-:-:S03]  /*0a60*/  VIADD R19, R9, UR5 ;  /* 0x0000000509137c36 */ /* 0x001fc60008000000 */
[----:B------:R-:W-:Y:S01]  /*0a70*/  LOP3.LUT R2, R2, R8, R17, 0x78, !PT ;  /* 0x0000000802027212 */ /* 0x000fe200078e7811 */
[----:B------:R-:W-:Y:S01]  /*0a80*/  IMAD.SHL.U32 R8, R22, 0x8, RZ ;  /* 0x0000000816087824 */ /* 0x000fe200078e00ff */
[----:B------:R-:W-:-:S04]  /*0a90*/  SHF.R.S32.HI R14, RZ, 0x1f, R14 ;  /* 0x0000001fff0e7819 */ /* 0x000fc8000001140e */
[----:B------:R-:W-:Y:S01]  /*0aa0*/  LOP3.LUT R2, R2, R14, R15, 0x78, !PT ;  /* 0x0000000e02027212 */ /* 0x000fe200078e780f */
[----:B------:R-:W-:Y:S01]  /*0ab0*/  IMAD.SHL.U32 R14, R22, 0x4, RZ ;  /* 0x00000004160e7824 */ /* 0x000fe200078e00ff */
[----:B------:R-:W-:-:S04]  /*0ac0*/  SHF.R.S32.HI R8, RZ, 0x1f, R8 ;  /* 0x0000001fff087819 */ /* 0x000fc80000011408 */
[----:B------:R-:W-:Y:S01]  /*0ad0*/  LOP3.LUT R2, R2, R8, R3, 0x78, !PT ;  /* 0x0000000802027212 */ /* 0x000fe200078e7803 */
[----:B-1----:R-:W-:Y:S01]  /*0ae0*/  IMAD.SHL.U32 R3, R22, 0x2, RZ ;  /* 0x0000000216037824 */ /* 0x002fe200078e00ff */
[----:B------:R-:W-:-:S04]  /*0af0*/  SHF.R.S32.HI R14, RZ, 0x1f, R14 ;  /* 0x0000001fff0e7819 */ /* 0x000fc8000001140e */
[----:B------:R-:W-:Y:S02]  /*0b00*/  LOP3.LUT R2, R2, R14, R25, 0x78, !PT ;  /* 0x0000000e02027212 */ /* 0x000fe400078e7819 */
[----:B------:R-:W-:-:S04]  /*0b10*/  SHF.R.S32.HI R3, RZ, 0x1f, R3 ;  /* 0x0000001fff037819 */ /* 0x000fc80000011403 */
[----:B------:R-:W-:Y:S02]  /*0b20*/  LOP3.LUT R3, R2, R3, R33, 0x78, !PT ;  /* 0x0000000302037212 */ /* 0x000fe400078e7821 */
[----:B------:R-:W-:-:S04]  /*0b30*/  SHF.R.S32.HI R2, RZ, 0x1f, R12 ;  /* 0x0000001fff027819 */ /* 0x000fc8000001140c */
[----:B--2---:R-:W-:Y:S01]  /*0b40*/  LOP3.LUT R17, R3, R2, R0, 0x78, !PT ;  /* 0x0000000203117212 */ /* 0x004fe200078e7800 */
[----:B------:R-:W-:Y:S01]  /*0b50*/  IMAD.WIDE.U32 R2, R19, 0x8c, R4 ;  /* 0x0000008c13027825 */ /* 0x000fe200078e0004 */
[----:B------:R-:W-:Y:S04]  /*0b60*/  STG.E desc[UR6][R6.64+0x88], R0 ;  /* 0x0000880006007986 */ /* 0x000fe8000c101906 */
[----:B------:R0:W-:Y:S04]  /*0b70*/  @!P0 STG.E desc[UR6][R6.64+0x4], R17 ;  /* 0x0000041106008986 */ /* 0x0001e8000c101906 */
[----:B------:R-:W-:Y:S04]  /*0b80*/  STG.E desc[UR6][R2.64], RZ ;  /* 0x000000ff02007986 */ /* 0x000fe8000c101906 */
[----:B------:R-:W-:Y:S04]  /*0b90*/  STG.E desc[UR6][R2.64+0x8], RZ ;  /* 0x000008ff02007986 */ /* 0x000fe8000c101906 */
[----:B------:R-:W2:Y:S04]  /*0ba0*/  LDG.E R21, desc[UR6][R10.64+0x80] ;  /* 0x000080060a157981 */ /* 0x000ea8000c1e1900 */
[----:B--2---:R-:W-:Y:S04]  /*0bb0*/  STG.E desc[UR6][R2.64+0xc], R21 ;  /* 0x00000c1502007986 */ /* 0x004fe8000c101906 */
[----:B------:R-:W2:Y:S04]  /*0bc0*/  LDG.E R37, desc[UR6][R10.64+0x84] ;  /* 0x000084060a257981 */ /* 0x000ea8000c1e1900 */
[----:B--2---:R1:W-:Y:S04]  /*0bd0*/  STG.E desc[UR6][R2.64+0x10], R37 ;  /* 0x0000102502007986 */ /* 0x0043e8000c101906 */
[----:B------:R-:W2:Y:S04]  /*0be0*/  LDG.E R14, desc[UR6][R10.64+0x88] ;  /* 0x000088060a0e7981 */ /* 0x000ea8000c1e1900 */
[----:B--2---:R2:W-:Y:S04]  /*0bf0*/  STG.E desc[UR6][R2.64+0x14], R14 ;  /* 0x0000140e02007986 */ /* 0x0045e8000c101906 */
[----:B------:R-:W3:Y:S04]  /*0c00*/  LDG.E R15, desc[UR6][R10.64+0x8c] ;  /* 0x00008c060a0f7981 */ /* 0x000ee8000c1e1900 */
[----:B---3--:R3:W-:Y:S04]  /*0c10*/  STG.E desc[UR6][R2.64+0x18], R15 ;  /* 0x0000180f02007986 */ /* 0x0087e8000c101906 */
[----:B0-----:R-:W4:Y:S04]  /*0c20*/  LDG.E R7, desc[UR6][R10.64+0x90] ;  /* 0x000090060a077981 */ /* 0x001f28000c1e1900 */
[----:B----4-:R0:W-:Y:S04]  /*0c30*/  STG.E desc[UR6][R2.64+0x1c], R7 ;  /* 0x00001c0702007986 */ /* 0x0101e8000c101906 */
[----:B------:R-:W4:Y:S04]  /*0c40*/  LDG.E R35, desc[UR6][R10.64+0x94] ;  /* 0x000094060a237981 */ /* 0x000f28000c1e1900 */
[----:B----4-:R-:W-:Y:S04]  /*0c50*/  STG.E desc[UR6][R2.64+0x20], R35 ;  /* 0x0000202302007986 */ /* 0x010fe8000c101906 */
        /* <DEDUP_REMOVED lines=16> */
[----:B------:R-:W4:Y:S01]  /*0d60*/  LDG.E R17, desc[UR6][R10.64+0xb8] ;  /* 0x0000b8060a117981 */ /* 0x000f22000c1e1900 */
[----:B------:R-:W-:-:S02]  /*0d70*/  LOP3.LUT R6, R22, 0x2, RZ, 0xc0, !PT ;  /* 0x0000000216067812 */ /* 0x000fc400078ec0ff */
[----:B------:R-:W-:Y:S02]  /*0d80*/  ISETP.NE.AND P4, PT, R13, RZ, PT ;  /* 0x000000ff0d00720c */ /* 0x000fe40003f85270 */
[----:B------:R-:W-:Y:S02]  /*0d90*/  ISETP.NE.AND P2, PT, R6, RZ, PT ;  /* 0x000000ff0600720c */ /* 0x000fe40003f45270 */
[----:B------:R-:W-:Y:S02]  /*0da0*/  SHF.R.U32.HI R13, RZ, 0x1, R12 ;  /* 0x00000001ff0d7819 */ /* 0x000fe4000001160c */
[----:B------:R-:W-:Y:S02]  /*0db0*/  SEL R6, R21, RZ, P4 ;  /* 0x000000ff15067207 */ /* 0x000fe40002000000 */
[----:B-1----:R-:W-:Y:S02]  /*0dc0*/  SEL R37, R37, RZ, P2 ;  /* 0x000000ff25257207 */ /* 0x002fe40001000000 */
[----:B------:R-:W-:-:S02]  /*0dd0*/  LOP3.LUT R13, R13, R12, RZ, 0x3c, !PT ;  /* 0x0000000c0d0d7212 */ /* 0x000fc400078e3cff */
[----:B------:R-:W-:Y:S02]  /*0de0*/  LOP3.LUT R37, R6, R37, RZ, 0x3c, !PT ;  /* 0x0000002506257212 */ /* 0x000fe400078e3cff */
[----:B------:R-:W-:Y:S01]  /*0df0*/  P2R R21, PR, RZ, 0x10 ;  /* 0x00000010ff157803 */ /* 0x000fe20000000000 */
[----:B------:R-:W-:-:S05]  /*0e00*/  IMAD.SHL.U32 R6, R13, 0x20000000, RZ ;  /* 0x200000000d067824 */ /* 0x000fca00078e00ff */
[----:B------:R-:W-:-:S04]  /*0e10*/  SHF.R.S32.HI R6, RZ, 0x1f, R6 ;  /* 0x0000001fff067819 */ /* 0x000fc80000011406 */
[----:B------:R-:W-:Y:S01]  /*0e20*/  LOP3.LUT R6, R37, R6, R14, 0x78, !PT ;  /* 0x0000000625067212 */ /* 0x000fe200078e780e */
[----:B----4-:R-:W-:Y:S04]  /*0e30*/  STG.E desc[UR6][R2.64+0x44], R17 ;  /* 0x0000441102007986 */ /* 0x010fe8000c101906 */
[----:B------:R-:W4:Y:S01]  /*0e40*/  LDG.E R18, desc[UR6][R10.64+0xbc] ;  /* 0x0000bc060a127981 */ /* 0x000f22000c1e1900 */
[----:B--2---:R-:W-:-:S04]  /*0e50*/  LOP3.LUT R14, R22, 0x8, RZ, 0xc0, !PT ;  /* 0x00000008160e7812 */ /* 0x004fc800078ec0ff */
[----:B------:R-:W-:Y:S01]  /*0e60*/  ISETP.NE.AND P0, PT, R14, RZ, PT ;  /* 0x000000ff0e00720c */ /* 0x000fe20003f05270 */
[----:B----4-:R-:W-:Y:S04]  /*0e70*/  STG.E desc[UR6][R2.64+0x48], R18 ;  /* 0x0000481202007986 */ /* 0x010fe8000c101906 */
[----:B------:R-:W2:Y:S01]  /*0e80*/  LDG.E R16, desc[UR6][R10.64+0xc0] ;  /* 0x0000c0060a107981 */ /* 0x000ea2000c1e1900 */
[----:B---3--:R-:W-:-:S04]  /*0e90*/  SEL R15, R15, RZ, P0 ;  /* 0x000000ff0f0f7207 */ /* 0x008fc80000000000 */
[----:B------:R-:W-:Y:S01]  /*0ea0*/  LOP3.LUT R15, R6, R15, RZ, 0x3c, !PT ;  /* 0x0000000f060f7212 */ /* 0x000fe200078e3cff */
[----:B------:R-:W-:-:S05]  /*0eb0*/  IMAD.SHL.U32 R6, R13, 0x8000000, RZ ;  /* 0x080000000d067824 */ /* 0x000fca00078e00ff */
[----:B------:R-:W-:-:S04]  /*0ec0*/  SHF.R.S32.HI R6, RZ, 0x1f, R6 ;  /* 0x0000001fff067819 */ /* 0x000fc80000011406 */
[----:B------:R-:W-:Y:S01]  /*0ed0*/  LOP3.LUT R28, R15, R6, R7, 0x78, !PT ;  /* 0x000000060f1c7212 */ /* 0x000fe200078e7807 */
[----:B--2---:R-:W-:Y:S04]  /*0ee0*/  STG.E desc[UR6][R2.64+0x4c], R16 ;  /* 0x00004c1002007986 */ /* 0x004fe8000c101906 */
[----:B------:R-:W2:Y:S01]  /*0ef0*/  LDG.E R20, desc[UR6][R10.64+0xc4] ;  /* 0x0000c4060a147981 */ /* 0x000ea2000c1e1900 */
[----:B0-----:R-:W0:Y:S01]  /*0f00*/  LDC.64 R6, c[0x0][0x388] ;  /* 0x0000e200ff067b82 */ /* 0x001e220000000a00 */
[----:B------:R-:W-:Y:S02]  /*0f10*/  IMAD.WIDE.U32 R14, R19, 0x8c, R4 ;  /* 0x0000008c130e7825 */ /* 0x000fe400078e0004 */
[----:B--2---:R1:W-:Y:S04]  /*0f20*/  STG.E desc[UR6][R2.64+0x50], R20 ;  /* 0x0000501402007986 */ /* 0x0043e8000c101906 */
[----:B------:R-:W2:Y:S01]  /*0f30*/  LDG.E R26, desc[UR6][R10.64+0xc8] ;  /* 0x0000c8060a1a7981 */ /* 0x000ea2000c1e1900 */
[----:B------:R-:W-:-:S03]  /*0f40*/  IMAD.SHL.U32 R13, R13, 0x4000000, RZ ;  /* 0x040000000d0d7824 */ /* 0x000fc600078e00ff */
[----:B--2---:R2:W-:Y:S04]  /*0f50*/  STG.E desc[UR6][R14.64+0x54], R26 ;  /* 0x0000541a0e007986 */ /* 0x0045e8000c101906 */
[----:B0-----:R-:W3:Y:S01]  /*0f60*/  LDG.E R30, desc[UR6][R6.64+0xcc] ;  /* 0x0000cc06061e7981 */ /* 0x001ee2000c1e1900 */
[----:B-1----:R-:W-:Y:S01]  /*0f70*/  IMAD.WIDE.U32 R2, R19, 0x8c, R4 ;  /* 0x0000008c13027825 */ /* 0x002fe200078e0004 */
[----:B------:R-:W-:Y:S02]  /*0f80*/  SHF.R.S32.HI R24, RZ, 0x1f, R13 ;  /* 0x0000001fff187819 */ /* 0x000fe4000001140d */
[----:B------:R-:W-:Y:S02]  /*0f90*/  LOP3.LUT R13, R22, 0x80, RZ, 0xc0, !PT ;  /* 0x00000080160d7812 */ /* 0x000fe400078ec0ff */
[----:B------:R-:W-:-:S02]  /*0fa0*/  LOP3.LUT R24, R28, R24, R35, 0x78, !PT ;  /* 0x000000181c187212 */ /* 0x000fc400078e7823 */
[----:B------:R-:W-:Y:S02]  /*0fb0*/  ISETP.NE.AND P3, PT, R13, RZ, PT ;  /* 0x000000ff0d00720c */ /* 0x000fe40003f65270 */
[----:B------:R-:W-:-:S04]  /*0fc0*/  LOP3.LUT R13, R22, 0x40, RZ, 0xc0, !PT ;  /* 0x00000040160d7812 */ /* 0x000fc800078ec0ff */
[----:B------:R-:W-:Y:S01]  /*0fd0*/  ISETP.NE.AND P1, PT, R13, RZ, PT ;  /* 0x000000ff0d00720c */ /* 0x000fe20003f25270 */
[----:B---3--:R0:W-:Y:S04]  /*0fe0*/  STG.E desc[UR6][R2.64+0x58], R30 ;  /* 0x0000581e02007986 */ /* 0x0081e8000c101906 */
[----:B------:R-:W3:Y:S01]  /*0ff0*/  LDG.E R28, desc[UR6][R6.64+0xd0] ;  /* 0x0000d006061c7981 */ /* 0x000ee2000c1e1900 */
[----:B------:R-:W-:Y:S02]  /*1000*/  SEL R33, R33, RZ, P1 ;  /* 0x000000ff21217207 */ /* 0x000fe40000800000 */
[----:B------:R-:W-:-:S04]  /*1010*/  SEL R31, R31, RZ, P3 ;  /* 0x000000ff1f1f7207 */ /* 0x000fc80001800000 */
[----:B------:R-:W-:Y:S01]  /*1020*/  LOP3.LUT R31, R31, R24, R33, 0x96, !PT ;  /* 0x000000181f1f7212 */ /* 0x000fe200078e9621 */
[----:B---3--:R1:W-:Y:S04]  /*1030*/  STG.E desc[UR6][R2.64+0x5c], R28 ;  /* 0x00005c1c02007986 */ /* 0x0083e8000c101906 */
[----:B------:R-:W3:Y:S01]  /*1040*/  LDG.E R37, desc[UR6][R6.64+0xd4] ;  /* 0x0000d40606257981 */ /* 0x000ee2000c1e1900 */
[C---:B--2---:R-:W-:Y:S02]  /*1050*/  LOP3.LUT R15, R22.reuse, 0x200, RZ, 0xc0, !PT ;  /* 0x00000200160f7812 */ /* 0x044fe400078ec0ff */
[----:B------:R-:W-:Y:S02]  /*1060*/  LOP3.LUT R10, R22, 0x100, RZ, 0xc0, !PT ;  /* 0x00000100160a7812 */ /* 0x000fe400078ec0ff */
[----:B------:R-:W-:-:S02]  /*1070*/  ISETP.NE.AND P5, PT, R15, RZ, PT ;  /* 0x000000ff0f00720c */ /* 0x000fc40003fa5270 */
[----:B------:R-:W-:Y:S01]  /*1080*/  ISETP.NE.AND P6, PT, R10, RZ, PT ;  /* 0x000000ff0a00720c */ /* 0x000fe20003fc5270 */
[----:B---3--:R-:W-:Y:S04]  /*1090*/  STG.E desc[UR6][R2.64+0x60], R37 ;  /* 0x0000602502007986 */ /* 0x008fe8000c101906 */
[----:B------:R-:W2:Y:S01]  /*10a0*/  LDG.E R24, desc[UR6][R6.64+0xd8] ;  /* 0x0000d80606187981 */ /* 0x000ea2000c1e1900 */
[----:B------:R-:W-:Y:S02]  /*10b0*/  SEL R29, R29, RZ, P5 ;  /* 0x000000ff1d1d7207 */ /* 0x000fe40002800000 */
[----:B------:R-:W-:-:S04]  /*10c0*/  SEL R10, R27, RZ, P6 ;  /* 0x000000ff1b0a7207 */ /* 0x000fc80003000000 */
        /* <DEDUP_REMOVED lines=8> */
[----:B------:R-:W4:Y:S01]  /*1150*/  LDG.E R35, desc[UR6][R6.64+0xe0] ;  /* 0x0000e00606237981 */ /* 0x000f22000c1e1900 */
[----:B------:R-:W-:Y:S02]  /*1160*/  SEL R25, R25, RZ, P4 ;  /* 0x000000ff19197207 */ /* 0x000fe40002000000 */
[----:B------:R-:W-:-:S04]  /*1170*/  SEL R23, R23, RZ, P5 ;  /* 0x000000ff17177207 */ /* 0x000fc80002800000 */
[----:B------:R-:W-:Y:S01]  /*1180*/  LOP3.LUT R23, R25, R10, R23, 0x96, !PT ;  /* 0x0000000a19177212 */ /* 0x000fe200078e9617 */
[----:B----4-:R4:W-:Y:S04]  /*1190*/  STG.E desc[UR6][R2.64+0x6c], R35 ;  /* 0x00006c2302007986 */ /* 0x0109e8000c101906 */
[----:B------:R-:W5:Y:S01]  /*11a0*/  LDG.E R29, desc[UR6][R6.64+0xe4] ;  /* 0x0000e406061d7981 */ /* 0x000f62000c1e1900 */
[C---:B------:R-:W-:Y:S02]  /*11b0*/  LOP3.LUT R11, R22.reuse, 0x2000, RZ, 0xc0, !PT ;  /* 0x00002000160b7812 */ /* 0x040fe400078ec0ff */
[----:B------:R-:W-:Y:S02]  /*11c0*/  LOP3.LUT R10, R22, 0x1000, RZ, 0xc0, !PT ;  /* 0x00001000160a7812 */ /* 0x000fe400078ec0ff */
[----:B------:R-:W-:-:S02]  /*11d0*/  ISETP.NE.AND P4, PT, R11, RZ, PT ;  /* 0x000000ff0b00720c */ /* 0x000fc40003f85270 */
[----:B------:R-:W-:Y:S01]  /*11e0*/  ISETP.NE.AND P5, PT, R10, RZ, PT ;  /* 0x000000ff0a00720c */ /* 0x000fe20003fa5270 */
[----:B-----5:R5:W-:Y:S04]  /*11f0*/  STG.E desc[UR6][R2.64+0x70], R29 ;  /* 0x0000701d02007986 */ /* 0x020be8000c101906 */
        /* <DEDUP_REMOVED lines=13> */
[----:B------:R-:W-:Y:S02]  /*12d0*/  ISETP.NE.AND P4, PT, R21, RZ, PT ;  /* 0x000000ff1500720c */ /* 0x000fe40003f85270 */
[----:B------:R-:W-:-:S04]  /*12e0*/  SEL R18, R18, RZ, P5 ;  /* 0x000000ff12127207 */ /* 0x000fc80002800000 */
[----:B------:R-:W-:Y:S01]  /*12f0*/  LOP3.LUT R32, R18, R23, R32, 0x96, !PT ;  /* 0x0000001712207212 */ /* 0x000fe200078e9620 */
[----:B----4-:R-:W-:Y:S04]  /*1300*/  STG.E desc[UR6][R2.64+0x7c], R25 ;  /* 0x00007c1902007986 */ /* 0x010fe8000c101906 */
[----:B------:R-:W4:Y:S01]  /*1310*/  LDG.E R21, desc[UR6][R6.64+0xf4] ;  /* 0x0000f40606157981 */ /* 0x000f22000c1e1900 */
[----:B------:R-:W-:-:S04]  /*1320*/  SHF.R.U32.HI R17, RZ, 0x1, R12 ;  /* 0x00000001ff117819 */ /* 0x000fc8000001160c */
[----:B------:R-:W-:Y:S01]  /*1330*/  LOP3.LUT R12, R17, R12, RZ, 0x3c, !PT ;  /* 0x0000000c110c7212 */ /* 0x000fe200078e3cff */
[----:B----4-:R4:W-:Y:S04]  /*1340*/  STG.E desc[UR6][R2.64+0x80], R21 ;  /* 0x0000801502007986 */ /* 0x0109e8000c101906 */
[----:B------:R-:W5:Y:S01]  /*1350*/  LDG.E R23, desc[UR6][R6.64+0xf8] ;  /* 0x0000f80606177981 */ /* 0x000f62000c1e1900 */
[----:B------:R-:W-:-:S04]  /*1360*/  LOP3.LUT R18, R22, 0x10000, RZ, 0xc0, !PT ;  /* 0x0001000016127812 */ /* 0x000fc800078ec0ff */
[----:B------:R-:W-:-:S04]  /*1370*/  ISETP.NE.AND P5, PT, R18, RZ, PT ;  /* 0x000000ff1200720c */ /* 0x000fc80003fa5270 */
[----:B------:R-:W-:-:S04]  /*1380*/  SEL R16, R16, RZ, P5 ;  /* 0x000000ff10107207 */ /* 0x000fc80002800000 */
[----:B------:R-:W-:Y:S01]  /*1390*/  LOP3.LUT R16, R32, R16, RZ, 0x3c, !PT ;  /* 0x0000001020107212 */ /* 0x000fe200078e3cff */
[----:B------:R-:W-:-:S05]  /*13a0*/  IMAD.SHL.U32 R32, R12, 0x4000, RZ ;  /* 0x000040000c207824 */ /* 0x000fca00078e00ff */
[----:B------:R-:W-:-:S04]  /*13b0*/  SHF.R.S32.HI R32, RZ, 0x1f, R32 ;  /* 0x0000001fff207819 */ /* 0x000fc80000011420 */
[----:B------:R-:W-:Y:S02]  /*13c0*/  LOP3.LUT R32, R16, R32, R20, 0x78, !PT ;  /* 0x0000002010207212 */ /* 0x000fe400078e7814 */
[C---:B------:R-:W-:Y:S02]  /*13d0*/  LOP3.LUT R16, R22.reuse, 0x40000, RZ, 0xc0, !PT ;  /* 0x0004000016107812 */ /* 0x040fe400078ec0ff */
[----:B------:R-:W-:Y:S02]  /*13e0*/  LOP3.LUT R20, R22, 0x80000, RZ, 0xc0, !PT ;  /* 0x0008000016147812 */ /* 0x000fe400078ec0ff */
[----:B------:R-:W-:Y:S01]  /*13f0*/  ISETP.NE.AND P5, PT, R16, RZ, PT ;  /* 0x000000ff1000720c */ /* 0x000fe20003fa5270 */
[----:B-----5:R5:W-:Y:S04]  /*1400*/  STG.E desc[UR6][R2.64+0x84], R23 ;  /* 0x0000841702007986 */ /* 0x020be8000c101906 */
[----:B------:R0:W5:Y:S01]  /*1410*/  LDG.E R17, desc[UR6][R6.64+0xfc] ;  /* 0x0000fc0606117981 */ /* 0x000162000c1e1900 */
[----:B------:R-:W-:-:S03]  /*1420*/  VIADD R19, R19, UR5 ;  /* 0x0000000513137c36 */ /* 0x000fc60008000000 */
[----:B------:R-:W-:Y:S01]  /*1430*/  STG.E desc[UR6][R2.64+0x4], RZ ;  /* 0x000004ff02007986 */ /* 0x000fe2000c101906 */
[----:B------:R-:W-:Y:S01]  /*1440*/  IMAD.WIDE.U32 R4, R19, 0x8c, R4 ;  /* 0x0000008c13047825 */ /* 0x000fe200078e0004 */
[----:B0-----:R-:W-:-:S03]  /*1450*/  SEL R7, R26, RZ, P5 ;  /* 0x000000ff1a077207 */ /* 0x001fc60002800000 */
[----:B------:R-:W-:Y:S01]  /*1460*/  IMAD.SHL.U32 R6, R12, 0x800, RZ ;  /* 0x000008000c067824 */ /* 0x000fe200078e00ff */
[----:B------:R-:W-:Y:S02]  /*1470*/  ISETP.NE.AND P5, PT, R20, RZ, PT ;  /* 0x000000ff1400720c */ /* 0x000fe40003fa5270 */
[----:B------:R-:W-:Y:S02]  /*1480*/  LOP3.LUT R26, R22, 0x200000, RZ, 0xc0, !PT ;  /* 0x00200000161a7812 */ /* 0x000fe400078ec0ff */
[----:B------:R-:W-:Y:S02]  /*1490*/  SEL R30, R30, RZ, P5 ;  /* 0x000000ff1e1e7207 */ /* 0x000fe40002800000 */
[----:B------:R-:W-:Y:S02]  /*14a0*/  SHF.R.S32.HI R6, RZ, 0x1f, R6 ;  /* 0x0000001fff067819 */ /* 0x000fe40000011406 */
[----:B------:R-:W-:Y:S02]  /*14b0*/  LOP3.LUT R7, R30, R32, R7, 0x96, !PT ;  /* 0x000000201e077212 */ /* 0x000fe400078e9607 */
[----:B------:R-:W-:-:S02]  /*14c0*/  ISETP.NE.AND P5, PT, R26, RZ, PT ;  /* 0x000000ff1a00720c */ /* 0x000fc40003fa5270 */
[----:B------:R-:W-:Y:S02]  /*14d0*/  LOP3.LUT R7, R7, R6, R28, 0x78, !PT ;  /* 0x0000000607077212 */ /* 0x000fe400078e781c */
[----:B-1----:R-:W-:Y:S02]  /*14e0*/  LOP3.LUT R28, R22, 0x400000, RZ, 0xc0, !PT ;  /* 0x00400000161c7812 */ /* 0x002fe400078ec0ff */
[----:B------:R-:W-:Y:S02]  /*14f0*/  SEL R6, R37, RZ, P5 ;  /* 0x000000ff25067207 */ /* 0x000fe40002800000 */
[----:B------:R-:W-:Y:S02]  /*1500*/  ISETP.NE.AND P5, PT, R28, RZ, PT ;  /* 0x000000ff1c00720c */ /* 0x000fe40003fa5270 */
[----:B------:R-:W-:Y:S02]  /*1510*/  LOP3.LUT R32, R22, 0x2000000, RZ, 0xc0, !PT ;  /* 0x0200000016207812 */ /* 0x000fe400078ec0ff */
[----:B------:R-:W-:-:S02]  /*1520*/  SEL R30, R24, RZ, P5 ;  /* 0x000000ff181e7207 */ /* 0x000fc40002800000 */
[----:B------:R-:W-:Y:S02]  /*1530*/  LOP3.LUT R24, R22, 0x800000, RZ, 0xc0, !PT ;  /* 0x0080000016187812 */ /* 0x000fe400078ec0ff */
[----:B------:R-:W-:Y:S02]  /*1540*/  LOP3.LUT R6, R30, R7, R6, 0x96, !PT ;  /* 0x000000071e067212 */ /* 0x000fe400078e9606 */
[----:B------:R-:W-:Y:S02]  /*1550*/  ISETP.NE.AND P5, PT, R24, RZ, PT ;  /* 0x000000ff1800720c */ /* 0x000fe40003fa5270 */
[----:B------:R-:W-:Y:S02]  /*1560*/  LOP3.LUT R30, R22, 0x1000000, RZ, 0xc0, !PT ;  /* 0x01000000161e7812 */ /* 0x000fe400078ec0ff */
[----:B------:R-:W-:Y:S02]  /*1570*/  SEL R33, R33, RZ, P5 ;  /* 0x000000ff21217207 */ /* 0x000fe40002800000 */
[----:B------:R-:W-:-:S04]  /*1580*/  ISETP.NE.AND P5, PT, R30, RZ, PT ;  /* 0x000000ff1e00720c */ /* 0x000fc80003fa5270 */
[----:B------:R-:W-:Y:S02]  /*1590*/  SEL R35, R35, RZ, P5 ;  /* 0x000000ff23237207 */ /* 0x000fe40002800000 */
[----:B------:R-:W-:Y:S02]  /*15a0*/  ISETP.NE.AND P5, PT, R32, RZ, PT ;  /* 0x000000ff2000720c */ /* 0x000fe40003fa5270 */
[----:B------:R-:W-:Y:S02]  /*15b0*/  LOP3.LUT R6, R35, R6, R33, 0x96, !PT ;  /* 0x0000000623067212 */ /* 0x000fe400078e9621 */
[----:B------:R-:W-:Y:S02]  /*15c0*/  LOP3.LUT R33, R22, 0x4000000, RZ, 0xc0, !PT ;  /* 0x0400000016217812 */ /* 0x000fe400078ec0ff */
[----:B------:R-:W-:Y:S02]  /*15d0*/  SEL R7, R29, RZ, P5 ;  /* 0x000000ff1d077207 */ /* 0x000fe40002800000 */
[----:B------:R-:W-:-:S02]  /*15e0*/  ISETP.NE.AND P5, PT, R33, RZ, PT ;  /* 0x000000ff2100720c */ /* 0x000fc40003fa5270 */
[----:B------:R-:W-:Y:S02]  /*15f0*/  LOP3.LUT R29, R22, 0x8000000, RZ, 0xc0, !PT ;  /* 0x08000000161d7812 */ /* 0x000fe400078ec0ff */
[----:B--2---:R-:W-:Y:S02]  /*1600*/  SEL R31, R31, RZ, P5 ;  /* 0x000000ff1f1f7207 */ /* 0x004fe40002800000 */
[----:B------:R-:W-:Y:S02]  /*1610*/  ISETP.NE.AND P5, PT, R29, RZ, PT ;  /* 0x000000ff1d00720c */ /* 0x000fe40003fa5270 */
[----:B------:R-:W-:Y:S01]  /*1620*/  LOP3.LUT R6, R31, R6, R7, 0x96, !PT ;  /* 0x000000061f067212 */ /* 0x000fe200078e9607 */
[----:B------:R-:W-:Y:S01]  /*1630*/  IMAD.SHL.U32 R7, R12, 0x8, RZ ;  /* 0x000000080c077824 */ /* 0x000fe200078e00ff */
[----:B---3--:R-:W-:-:S04]  /*1640*/  SEL R27, R27, RZ, P5 ;  /* 0x000000ff1b1b7207 */ /* 0x008fc80002800000 */
[----:B------:R-:W-:Y:S02]  /*1650*/  LOP3.LUT R6, R6, R27, RZ, 0x3c, !PT ;  /* 0x0000001b06067212 */ /* 0x000fe400078e3cff */
[C---:B------:R-:W-:Y:S02]  /*1660*/  LOP3.LUT R27, R22.reuse, 0x20000000, RZ, 0xc0, !PT ;  /* 0x20000000161b7812 */ /* 0x040fe400078ec0ff */
[----:B------:R-:W-:Y:S02]  /*1670*/  LOP3.LUT R22, R22, 0x40000000, RZ, 0xc0, !PT ;  /* 0x4000000016167812 */ /* 0x000fe400078ec0ff */
[----:B------:R-:W-:Y:S02]  /*1680*/  ISETP.NE.AND P5, PT, R27, RZ, PT ;  /* 0x000000ff1b00720c */ /* 0x000fe40003fa5270 */
[----:B------:R-:W-:Y:S02]  /*1690*/  SHF.R.S32.HI R7, RZ, 0x1f, R7 ;  /* 0x0000001fff077819 */ /* 0x000fe40000011407 */
[----:B----4-:R-:W-:-:S02]  /*16a0*/  SEL R21, R21, RZ, P5 ;  /* 0x000000ff15157207 */ /* 0x010fc40002800000 */
[----:B------:R-:W-:Y:S02]  /*16b0*/  ISETP.NE.AND P5, PT, R22, RZ, PT ;  /* 0x000000ff1600720c */ /* 0x000fe40003fa5270 */
[----:B------:R-:W-:Y:S01]  /*16c0*/  LOP3.LUT R6, R6, R7, R25, 0x78, !PT ;  /* 0x0000000706067212 */ /* 0x000fe200078e7819 */
[----:B------:R-:W-:Y:S01]  /*16d0*/  VIADD R25, R9, 0x2 ;  /* 0x0000000209197836 */ /* 0x000fe20000000000 */
[----:B-----5:R-:W-:Y:S02]  /*16e0*/  SEL R23, R23, RZ, P5 ;  /* 0x000000ff17177207 */ /* 0x020fe40002800000 */
[----:B------:R-:W-:Y:S02]  /*16f0*/  LOP3.LUT P5, RZ, R12, 0x7fffffff, RZ, 0xc0, !PT ;  /* 0x7fffffff0cff7812 */ /* 0x000fe400078ac0ff */
[----:B------:R-:W-:Y:S01]  /*1700*/  LOP3.LUT R6, R23, R6, R21, 0x96, !PT ;  /* 0x0000000617067212 */ /* 0x000fe200078e9615 */
[----:B------:R-:W-:Y:S01]  /*1710*/  STG.E desc[UR6][R2.64], R25 ;  /* 0x0000001902007986 */ /* 0x000fe2000c101906 */
[----:B------:R-:W-:-:S02]  /*1720*/  SHF.R.S32.HI R7, RZ, 0x1f, R25 ;  /* 0x0000001fff077819 */ /* 0x000fc40000011419 */
[----:B------:R-:W-:Y:S02]  /*1730*/  ISETP.GT.AND P5, PT, R25, -0x1, !P5 ;  /* 0xffffffff1900780c */ /* 0x000fe40006fa4270 */
[----:B------:R-:W-:Y:S01]  /*1740*/  LOP3.LUT R21, R6, R7, R17, 0x78, !PT ;  /* 0x0000000706157212 */ /* 0x000fe200078e7811 */
[----:B------:R-:W-:Y:S01]  /*1750*/  STG.E desc[UR6][R2.64+0x88], R17 ;  /* 0x0000881102007986 */ /* 0x000fe2000c101906 */
[----:B------:R-:W0:Y:S09]  /*1760*/  LDC.64 R6, c[0x0][0x388] ;  /* 0x0000e200ff067b82 */ /* 0x000e320000000a00 */
[----:B------:R1:W-:Y:S04]  /*1770*/  @!P5 STG.E desc[UR6][R2.64+0x4], R21 ;  /* 0x000004150200d986 */ /* 0x0003e8000c101906 */
[----:B------:R-:W-:Y:S04]  /*1780*/  STG.E desc[UR6][R4.64], RZ ;  /* 0x000000ff04007986 */ /* 0x000fe8000c101906 */
[----:B------:R-:W-:Y:S04]  /*1790*/  STG.E desc[UR6][R4.64+0x8], RZ ;  /* 0x000008ff04007986 */ /* 0x000fe8000c101906 */
[----:B0-----:R-:W2:Y:S04]  /*17a0*/  LDG.E R23, desc[UR6][R6.64+0x100] ;  /* 0x0001000606177981 */ /* 0x001ea8000c1e1900 */
[----:B--2---:R-:W-:Y:S01]  /*17b0*/  STG.E desc[UR6][R4.64+0xc], R23 ;  /* 0x00000c1704007986 */ /* 0x004fe2000c101906 */
[----:B------:R-:W-:-:S03]  /*17c0*/  SEL R34, R23, RZ, P4 ;  /* 0x000000ff17227207 */ /* 0x000fc60002000000 */
[----:B------:R-:W2:Y:S04]  /*17d0*/  LDG.E R35, desc[UR6][R6.64+0x104] ;  /* 0x0001040606237981 */ /* 0x000ea8000c1e1900 */
[----:B--2---:R-:W-:Y:S01]  /*17e0*/  STG.E desc[UR6][R4.64+0x10], R35 ;  /* 0x0000102304007986 */ /* 0x004fe2000c101906 */
[----:B-1----:R-:W-:-:S03]  /*17f0*/  SEL R21, R35, RZ, P2 ;  /* 0x000000ff23157207 */ /* 0x002fc60001000000 */
[----:B------:R-:W2:Y:S01]  /*1800*/  LDG.E R37, desc[UR6][R6.64+0x108] ;  /* 0x0001080606257981 */ /* 0x000ea2000c1e1900 */
[----:B------:R-:W-:-:S03]  /*1810*/  R2P PR, R12, 0x34 ;  /* 0x000000340c007804 */ /* 0x000fc60000000000 */
[----:B--2---:R-:W-:Y:S02]  /*1820*/  STG.E desc[UR6][R4.64+0x14], R37 ;  /* 0x0000142504007986 */ /* 0x004fe4000c101906 */
[----:B------:R-:W-:Y:S02]  /*1830*/  SEL R31, R37, RZ, P2 ;  /* 0x000000ff251f7207 */ /* 0x000fe40001000000 */
[----:B------:R-:W2:Y:S02]  /*1840*/  LDG.E R3, desc[UR6][R6.64+0x10c] ;  /* 0x00010c0606037981 */ /* 0x000ea4000c1e1900 */
[----:B--2---:R-:W-:Y:S02]  /*1850*/  SEL R19, R3, RZ, P0 ;  /* 0x000000ff03137207 */ /* 0x004fe40000000000 */
[----:B------:R0:W-:Y:S04]  /*1860*/  STG.E desc[UR6][R4.64+0x18], R3 ;  /* 0x0000180304007986 */ /* 0x0001e8000c101906 */
[----:B0-----:R-:W2:Y:S04]  /*1870*/  LDG.E R3, desc[UR6][R6.64+0x110] ;  /* 0x0001100606037981 */ /* 0x001ea8000c1e1900 */
[----:B--2---:R-:W-:Y:S01]  /*1880*/  STG.E desc[UR6][R4.64+0x1c], R3 ;  /* 0x00001c0304007986 */ /* 0x004fe2000c101906 */
[----:B------:R-:W-:-:S02]  /*1890*/  ISETP.NE.AND P0, PT, R15, RZ, PT ;  /* 0x000000ff0f00720c */ /* 0x000fc40003f05270 */
[----:B------:R-:W-:Y:S01]  /*18a0*/  SEL R23, R3, RZ, P4 ;  /* 0x000000ff03177207 */ /* 0x000fe20002000000 */
[----:B------:R-:W2:Y:S02]  /*18b0*/  LDG.E R35, desc[UR6][R6.64+0x114] ;  /* 0x0001140606237981 */ /* 0x000ea4000c1e1900 */
[----:B--2---:R-:W-:Y:S02]  /*18c0*/  SEL R17, R35, RZ, P5 ;  /* 0x000000ff23117207 */ /* 0x004fe40002800000 */
[----:B------:R0:W-:Y:S04]  /*18d0*/  STG.E desc[UR6][R4.64+0x20], R35 ;  /* 0x0000202304007986 */ /* 0x0001e8000c101906 */
[----:B0-----:R-:W2:Y:S04]  /*18e0*/  LDG.E R35, desc[UR6][R6.64+0x118] ;  /* 0x0001180606237981 */ /* 0x001ea8000c1e1900 */
[----:B--2---:R-:W-:Y:S01]  /*18f0*/  STG.E desc[UR6][R4.64+0x24], R35 ;  /* 0x0000242304007986 */ /* 0x004fe2000c101906 */
[----:B------:R-:W-:-:S03]  /*1900*/  SEL R36, R35, RZ, P1 ;  /* 0x000000ff23247207 */ /* 0x000fc60000800000 */
[----:B------:R-:W2:Y:S02]  /*1910*/  LDG.E R37, desc[UR6][R6.64+0x11c] ;  /* 0x00011c0606257981 */ /* 0x000ea4000c1e1900 */
[----:B--2---:R-:W-:Y:S02]  /*1920*/  SEL R2, R37, RZ, P3 ;  /* 0x000000ff25027207 */ /* 0x004fe40001800000 */
[----:B------:R0:W-:Y:S04]  /*1930*/  STG.E desc[UR6][R4.64+0x28], R37 ;  /* 0x0000282504007986 */ /* 0x0001e8000c101906 */
[----:B0-----:R-:W2:Y:S04]  /*1940*/  LDG.E R37, desc[UR6][R6.64+0x120] ;  /* 0x0001200606257981 */ /* 0x001ea8000c1e1900 */
[----:B--2---:R-:W-:Y:S01]  /*1950*/  STG.E desc[UR6][R4.64+0x2c], R37 ;  /* 0x00002c2504007986 */ /* 0x004fe2000c101906 */
[----:B------:R-:W-:-:S03]  /*1960*/  SEL R3, R37, RZ, P6 ;  /* 0x000000ff25037207 */ /* 0x000fc60003000000 */
[----:B------:R-:W2:Y:S01]  /*1970*/  LDG.E R35, desc[UR6][R6.64+0x124] ;  /* 0x0001240606237981 */ /* 0x000ea2000c1e1900 */
[----:B------:R-:W-:Y:S02]  /*1980*/  ISETP.NE.AND P2, PT, R14, RZ, PT ;  /* 0x000000ff0e00720c */ /* 0x000fe40003f45270 */
[----:B--2---:R-:W-:Y:S01]  /*1990*/  SEL R15, R35, RZ, P0 ;  /* 0x000000ff230f7207 */ /* 0x004fe20000000000 */
[----:B------:R0:W-:Y:S04]  /*19a0*/  STG.E desc[UR6][R4.64+0x30], R35 ;  /* 0x0000302304007986 */ /* 0x0001e8000c101906 */
[----:B0-----:R-:W2:Y:S01]  /*19b0*/  LDG.E R35, desc[UR6][R6.64+0x128] ;  /* 0x0001280606237981 */ /* 0x001ea2000c1e1900 */
[----:B------:R-:W-:-:S03]  /*19c0*/  ISETP.NE.AND P0, PT, R13, RZ, PT ;  /* 0x000000ff0d00720c */ /* 0x000fc60003f05270 */
[----:B--2---:R-:W-:Y:S01]  /*19d0*/  STG.E desc[UR6][R4.64+0x34], R35 ;  /* 0x0000342304007986 */ /* 0x004fe2000c101906 */
[----:B------:R-:W-:-:S03]  /*19e0*/  SEL R14, R35, RZ, P2 ;  /* 0x000000ff230e7207 */ /* 0x000fc60001000000 */
[----:B------:R-:W2:Y:S01]  /*19f0*/  LDG.E R13, desc[UR6][R6.64+0x12c] ;  /* 0x00012c06060d7981 */ /* 0x000ea2000c1e1900 */
[----:B------:R-:W-:-:S03]  /*1a00*/  ISETP.NE.AND P2, PT, R10, RZ, PT ;  /* 0x000000ff0a00720c */ /* 0x000fc60003f45270 */
[----:B--2---:R0:W-:Y:S01]  /*1a10*/  STG.E desc[UR6][R4.64+0x38], R13 ;  /* 0x0000380d04007986 */ /* 0x0041e2000c101906 */
[----:B------:R-:W-:-:S03]  /*1a20*/  SEL R10, R13, RZ, P0 ;  /* 0x000000ff0d0a7207 */ /* 0x000fc60000000000 */
[----:B------:R-:W2:Y:S01]  /*1a30*/  LDG.E R37, desc[UR6][R6.64+0x130] ;  /* 0x0001300606257981 */ /* 0x000ea2000c1e1900 */
[----:B------:R-:W-:-:S03]  /*1a40*/  ISETP.NE.AND P0, PT, R11, RZ, PT ;  /* 0x000000ff0b00720c */ /* 0x000fc60003f05270 */
[----:B--2---:R1:W-:Y:S01]  /*1a50*/  STG.E desc[UR6][R4.64+0x3c], R37 ;  /* 0x00003c2504007986 */ /* 0x0043e2000c101906 */
[----:B0-----:R-:W-:-:S03]  /*1a60*/  SEL R13, R37, RZ, P2 ;  /* 0x000000ff250d7207 */ /* 0x001fc60001000000 */
[----:B------:R-:W2:Y:S01]  /*1a70*/  LDG.E R11, desc[UR6][R6.64+0x134] ;  /* 0x00013406060b7981 */ /* 0x000ea2000c1e1900 */
[----:B------:R-:W-:-:S03]  /*1a80*/  ISETP.NE.AND P2, PT, R0, RZ, PT ;  /* 0x000000ff0000720c */ /* 0x000fc60003f45270 */
[----:B--2---:R0:W-:Y:S01]  /*1a90*/  STG.E desc[UR6][R4.64+0x40], R11 ;  /* 0x0000400b04007986 */ /* 0x0041e2000c101906 */
[----:B------:R-:W-:-:S03]  /*1aa0*/  SEL R0, R11, RZ, P0 ;  /* 0x000000ff0b007207 */ /* 0x000fc60000000000 */
[----:B-1----:R-:W2:Y:S01]  /*1ab0*/  LDG.E R37, desc[UR6][R6.64+0x138] ;  /* 0x0001380606257981 */ /* 0x002ea2000c1e1900 */
[----:B------:R-:W-:-:S03]  /*1ac0*/  ISETP.NE.AND P0, PT, R8, RZ, PT ;  /* 0x000000ff0800720c */ /* 0x000fc60003f05270 */
[----:B--2---:R-:W-:Y:S01]  /*1ad0*/  STG.E desc[UR6][R4.64+0x44], R37 ;  /* 0x0000442504007986 */ /* 0x004fe2000c101906 */
[----:B0-----:R-:W-:-:S03]  /*1ae0*/  SEL R11, R37, RZ, P2 ;  /* 0x000000ff250b7207 */ /* 0x001fc60001000000 */
[----:B------:R-:W2:Y:S01]  /*1af0*/  LDG.E R8, desc[UR6][R6.64+0x13c] ;  /* 0x00013c0606087981 */ /* 0x000ea2000c1e1900 */
[----:B------:R-:W-:Y:S02]  /*1b00*/  ISETP.NE.AND P2, PT, R18, RZ, PT ;  /* 0x000000ff1200720c */ /* 0x000fe40003f45270 */
[----:B--2---:R-:W-:Y:S01]  /*1b10*/  SEL R35, R8, RZ, P0 ;  /* 0x000000ff08237207 */ /* 0x004fe20000000000 */
[----:B------:R0:W-:Y:S04]  /*1b20*/  STG.E desc[UR6][R4.64+0x48], R8 ;  /* 0x0000480804007986 */ /* 0x0001e8000c101906 */
[----:B0-----:R-:W2:Y:S01]  /*1b30*/  LDG.E R8, desc[UR6][R6.64+0x140] ;  /* 0x0001400606087981 */ /* 0x001ea2000c1e1900 */
[----:B------:R-:W-:-:S03]  /*1b40*/  LOP3.LUT P0, RZ, R12, 0x20000, RZ, 0xc0, !PT ;  /* 0x000200000cff7812 */ /* 0x000fc6000780c0ff */
[----:B--2---:R0:W-:Y:S01]  /*1b50*/  STG.E desc[UR6][R4.64+0x4c], R8 ;  /* 0x00004c0804007986 */ /* 0x0041e2000c101906 */
[----:B------:R-:W-:-:S03]  /*1b60*/  SEL R18, R8, RZ, P2 ;  /* 0x000000ff08127207 */ /* 0x000fc60001000000 */
[----:B------:R-:W0:Y:S01]  /*1b70*/  LDG.E R37, desc[UR6][R6.64+0x144] ;  /* 0x0001440606257981 */ /* 0x000e22000c1e1900 */
[----:B------:R-:W-:Y:S02]  /*1b80*/  LOP3.LUT R34, R31, R34, R21, 0x96, !PT ;  /* 0x000000221f227212 */ /* 0x000fe400078e9615 */
[----:B------:R-:W-:Y:S02]  /*1b90*/  ISETP.NE.AND P4, PT, R16, RZ, PT ;  /* 0x000000ff1000720c */ /* 0x000fe40003f85270 */
[----:B0-----:R-:W-:Y:S01]  /*1ba0*/  SEL R8, R37, RZ, P0 ;  /* 0x000000ff25087207 */ /* 0x001fe20000000000 */
[----:B------:R0:W-:Y:S04]  /*1bb0*/  STG.E desc[UR6][R4.64+0x50], R37 ;  /* 0x0000502504007986 */ /* 0x0001e8000c101906 */
[----:B0-----:R-:W2:Y:S01]  /*1bc0*/  LDG.E R37, desc[UR6][R6.64+0x148] ;  /* 0x0001480606257981 */ /* 0x001ea2000c1e1900 */
[----:B------:R-:W-:-:S03]  /*1bd0*/  ISETP.NE.AND P2, PT, R20, RZ, PT ;  /* 0x000000ff1400720c */ /* 0x000fc60003f45270 */
[----:B--2---:R-:W-:Y:S01]  /*1be0*/  STG.E desc[UR6][R4.64+0x54], R37 ;  /* 0x0000542504007986 */ /* 0x004fe2000c101906 */
[----:B------:R-:W-:Y:S02]  /*1bf0*/  LOP3.LUT R34, R23, R34, R19, 0x96, !PT ;  /* 0x0000002217227212 */ /* 0x000fe400078e9613 */
[----:B------:R-:W-:Y:S01]  /*1c00*/  SEL R21, R37, RZ, P4 ;  /* 0x000000ff25157207 */ /* 0x000fe20002000000 */
[----:B------:R-:W2:Y:S04]  /*1c10*/  LDG.E R31, desc[UR6][R6.64+0x14c] ;  /* 0x00014c06061f7981 */ /* 0x000ea8000c1e1900 */
[----:B--2---:R-:W-:Y:S01]  /*1c20*/  STG.E desc[UR6][R4.64+0x58], R31 ;  /* 0x0000581f04007986 */ /* 0x004fe2000c101906 */
[----:B------:R-:W-:-:S03]  /*1c30*/  SEL R16, R31, RZ, P2 ;  /* 0x000000ff1f107207 */ /* 0x000fc60001000000 */
[----:B------:R-:W2:Y:S01]  /*1c40*/  LDG.E R20, desc[UR6][R6.64+0x150] ;  /* 0x0001500606147981 */ /* 0x000ea2000c1e1900 */
[----:B------:R-:W-:Y:S02]  /*1c50*/  ISETP.NE.AND P2, PT, R26, RZ, PT ;  /* 0x000000ff1a00720c */ /* 0x000fe40003f45270 */
[----:B------:R-:W-:Y:S01]  /*1c60*/  LOP3.LUT P0, RZ, R12, 0x100000, RZ, 0xc0, !PT ;  /* 0x001000000cff7812 */ /* 0x000fe2000780c0ff */
[----:B--2---:R0:W-:Y:S01]  /*1c70*/  STG.E desc[UR6][R4.64+0x5c], R20 ;  /* 0x00005c1404007986 */ /* 0x0041e2000c101906 */
[----:B------:R-:W-:Y:S02]  /*1c80*/  LOP3.LUT R34, R36, R34, R17, 0x96, !PT ;  /* 0x0000002224227212 */ /* 0x000fe400078e9611 */
[----:B------:R-:W-:Y:S01]  /*1c90*/  SEL R23, R20, RZ, P0 ;  /* 0x000000ff14177207 */ /* 0x000fe20000000000 */
[----:B------:R-:W2:Y:S02]  /*1ca0*/  LDG.E R26, desc[UR6][R6.64+0x154] ;  /* 0x00015406061a7981 */ /* 0x000ea4000c1e1900 */
[----:B--2---:R-:W-:-:S02]  /*1cb0*/  SEL R19, R26, RZ, P2 ;  /* 0x000000ff1a137207 */ /* 0x004fc40001000000 */
[----:B------:R1:W-:Y:S01]  /*1cc0*/  STG.E desc[UR6][R4.64+0x60], R26 ;  /* 0x0000601a04007986 */ /* 0x0003e2000c101906 */
[----:B------:R-:W-:-:S03]  /*1cd0*/  ISETP.NE.AND P2, PT, R28, RZ, PT ;  /* 0x000000ff1c00720c */ /* 0x000fc60003f45270 */
[----:B------:R-:W2:Y:S04]  /*1ce0*/  LDG.E R28, desc[UR6][R6.64+0x158] ;  /* 0x00015806061c7981 */ /* 0x000ea8000c1e1900 */
[----:B--2---:R-:W-:Y:S01]  /*1cf0*/  STG.E desc[UR6][R4.64+0x64], R28 ;  /* 0x0000641c04007986 */ /* 0x004fe2000c101906 */
[----:B------:R-:W-:Y:S02]  /*1d00*/  LOP3.LUT R2, R3, R34, R2, 0x96, !PT ;  /* 0x0000002203027212 */ /* 0x000fe400078e9602 */
[----:B0-----:R-:W-:Y:S01]  /*1d10*/  SEL R20, R28, RZ, P2 ;  /* 0x000000ff1c147207 */ /* 0x001fe20001000000 */
[----:B------:R-:W2:Y:S04]  /*1d20*/  LDG.E R31, desc[UR6][R6.64+0x15c] ;  /* 0x00015c06061f7981 */ /* 0x000ea8000c1e1900 */
[----:B--2---:R0:W-:Y:S04]  /*1d30*/  STG.E desc[UR6][R4.64+0x68], R31 ;  /* 0x0000681f04007986 */ /* 0x0041e8000c101906 */
[----:B------:R-:W2:Y:S04]  /*1d40*/  LDG.E R17, desc[UR6][R6.64+0x160] ;  /* 0x0001600606117981 */ /* 0x000ea8000c1e1900 */
[----:B--2---:R2:W-:Y:S04]  /*1d50*/  STG.E desc[UR6][R4.64+0x6c], R17 ;  /* 0x00006c1104007986 */ /* 0x0045e8000c101906 */
[----:B------:R-:W3:Y:S04]  /*1d60*/  LDG.E R3, desc[UR6][R6.64+0x164] ;  /* 0x0001640606037981 */ /* 0x000ee8000c1e1900 */
[----:B---3--:R3:W-:Y:S04]  /*1d70*/  STG.E desc[UR6][R4.64+0x70], R3 ;  /* 0x0000700304007986 */ /* 0x0087e8000c101906 */
[----:B------:R-:W4:Y:S01]  /*1d80*/  LDG.E R37, desc[UR6][R6.64+0x168] ;  /* 0x0001680606257981 */ /* 0x000f22000c1e1900 */
[----:B------:R-:W-:-:S03]  /*1d90*/  LOP3.LUT R14, R14, R2, R15, 0x96, !PT ;  /* 0x000000020e0e7212 */ /* 0x000fc600078e960f */
[----:B----4-:R4:W-:Y:S04]  /*1da0*/  STG.E desc[UR6][R4.64+0x74], R37 ;  /* 0x0000742504007986 */ /* 0x0109e8000c101906 */
[----:B------:R-:W5:Y:S04]  /*1db0*/  LDG.E R2, desc[UR6][R6.64+0x16c] ;  /* 0x00016c0606027981 */ /* 0x000f68000c1e1900 */
[----:B-----5:R5:W-:Y:S04]  /*1dc0*/  STG.E desc[UR6][R4.64+0x78], R2 ;  /* 0x0000780204007986 */ /* 0x020be8000c101906 */
[----:B------:R-:W2:Y:S01]  /*1dd0*/  LDG.E R15, desc[UR6][R6.64+0x170] ;  /* 0x00017006060f7981 */ /* 0x000ea2000c1e1900 */
[----:B-1----:R-:W-:-:S03]  /*1de0*/  LOP3.LUT R26, R13, R14, R10, 0x96, !PT ;  /* 0x0000000e0d1a7212 */ /* 0x002fc600078e960a */
[----:B--2---:R1:W-:Y:S04]  /*1df0*/  STG.E desc[UR6][R4.64+0x7c], R15 ;  /* 0x00007c0f04007986 */ /* 0x0043e8000c101906 */
[----:B------:R-:W2:Y:S04]  /*1e00*/  LDG.E R10, desc[UR6][R6.64+0x174] ;  /* 0x00017406060a7981 */ /* 0x000ea8000c1e1900 */
[----:B--2---:R-:W-:Y:S04]  /*1e10*/  STG.E desc[UR6][R4.64+0x80], R10 ;  /* 0x0000800a04007986 */ /* 0x004fe8000c101906 */
[----:B------:R-:W2:Y:S01]  /*1e20*/  LDG.E R13, desc[UR6][R6.64+0x178] ;  /* 0x00017806060d7981 */ /* 0x000ea2000c1e1900 */
[----:B------:R-:W-:-:S04]  /*1e30*/  LOP3.LUT R0, R11, R26, R0, 0x96, !PT ;  /* 0x0000001a0b007212 */ /* 0x000fc800078e9600 */
[----:B------:R-:W-:-:S04]  /*1e40*/  LOP3.LUT R0, R18, R0, R35, 0x96, !PT ;  /* 0x0000000012007212 */ /* 0x000fc800078e9623 */
[----:B------:R-:W-:Y:S02]  /*1e50*/  LOP3.LUT R0, R21, R0, R8, 0x96, !PT ;  /* 0x0000000015007212 */ /* 0x000fe400078e9608 */
[----:B------:R-:W-:Y:S02]  /*1e60*/  ISETP.NE.AND P4, PT, R24, RZ, PT ;  /* 0x000000ff1800720c */ /* 0x000fe40003f85270 */
[----:B------:R-:W-:Y:S02]  /*1e70*/  ISETP.NE.AND P2, PT, R30, RZ, PT ;  /* 0x000000ff1e00720c */ /* 0x000fe40003f45270 */
[----:B------:R-:W-:Y:S02]  /*1e80*/  LOP3.LUT R0, R23, R0, R16, 0x96, !PT ;  /* 0x0000000017007212 */ /* 0x000fe400078e9610 */
[----:B0-----:R-:W-:Y:S02]  /*1e90*/  SEL R31, R31, RZ, P4 ;  /* 0x000000ff1f1f7207 */ /* 0x001fe40002000000 */
[----:B------:R-:W-:-:S02]  /*1ea0*/  SEL R17, R17, RZ, P2 ;  /* 0x000000ff11117207 */ /* 0x000fc40001000000 */
[----:B------:R-:W-:Y:S02]  /*1eb0*/  LOP3.LUT R0, R20, R0, R19, 0x96, !PT ;  /* 0x0000000014007212 */ /* 0x000fe400078e9613 */
[----:B------:R-:W-:Y:S02]  /*1ec0*/  ISETP.NE.AND P4, PT, R32, RZ, PT ;  /* 0x000000ff2000720c */ /* 0x000fe40003f85270 */
[----:B------:R-:W-:Y:S02]  /*1ed0*/  ISETP.NE.AND P2, PT, R33, RZ, PT ;  /* 0x000000ff2100720c */ /* 0x000fe40003f45270 */
[----:B------:R-:W-:Y:S01]  /*1ee0*/  LOP3.LUT R0, R17, R0, R31, 0x96, !PT ;  /* 0x0000000011007212 */ /* 0x000fe200078e961f */
[----:B--2---:R0:W-:Y:S04]  /*1ef0*/  STG.E desc[UR6][R4.64+0x84], R13 ;  /* 0x0000840d04007986 */ /* 0x0041e8000c101906 */
[----:B------:R2:W2:Y:S01]  /*1f00*/  LDG.E R14, desc[UR6][R6.64+0x17c] ;  /* 0x00017c06060e7981 */ /* 0x0004a2000c1e1900 */
[----:B---3--:R-:W-:Y:S01]  /*1f10*/  SEL R3, R3, RZ, P4 ;  /* 0x000000ff03037207 */ /* 0x008fe20002000000 */
[----:B------:R-:W-:Y:S01]  /*1f20*/  VIADD R8, R9, 0x2 ;  /* 0x0000000209087836 */ /* 0x000fe20000000000 */
[----:B----4-:R-:W-:Y:S01]  /*1f30*/  SEL R37, R37, RZ, P2 ;  /* 0x000000ff25257207 */ /* 0x010fe20001000000 */
[----:B------:R-:W3:Y:S01]  /*1f40*/  LDCU UR4, c[0x0][0x360] ;  /* 0x00006c00ff0477ac */ /* 0x000ee20008000800 */
[----:B------:R-:W-:Y:S01]  /*1f50*/  ISETP.NE.AND P2, PT, R29, RZ, PT ;  /* 0x000000ff1d00720c */ /* 0x000fe20003f45270 */
[----:B------:R4:W-:Y:S01]  /*1f60*/  STG.E desc[UR6][R4.64+0x4], RZ ;  /* 0x000004ff04007986 */ /* 0x0009e2000c101906 */
[----:B------:R-:W-:-:S02]  /*1f70*/  LOP3.LUT R0, R37, R0, R3, 0x96, !PT ;  /* 0x0000000025007212 */ /* 0x000fc400078e9603 */
[----:B------:R-:W-:Y:S01]  /*1f80*/  SEL R3, R2, RZ, P2 ;  /* 0x000000ff02037207 */ /* 0x000fe20001000000 */
[----:B------:R4:W-:Y:S01]  /*1f90*/  STG.E desc[UR6][R4.64], R25 ;  /* 0x0000001904007986 */ /* 0x0009e2000c101906 */
[----:B-----5:R-:W3:Y:S01]  /*1fa0*/  LDC R2, c[0x0][0x370] ;  /* 0x0000dc00ff027b82 */ /* 0x020ee20000000800 */
[----:B--2---:R-:W-:Y:S02]  /*1fb0*/  SHF.R.U32.HI R7, RZ, 0x1, R8 ;  /* 0x00000001ff077819 */ /* 0x004fe40000011608 */
[----:B------:R-:W-:Y:S02]  /*1fc0*/  LOP3.LUT P0, RZ, R12, 0x10000000, RZ, 0xc0, !PT ;  /* 0x100000000cff7812 */ /* 0x000fe4000780c0ff */
[----:B------:R-:W-:Y:S02]  /*1fd0*/  LOP3.LUT R7, R7, R8, RZ, 0x3c, !PT ;  /* 0x0000000807077212 */ /* 0x000fe400078e3cff */
[----:B-1----:R-:W-:Y:S02]  /*1fe0*/  SEL R15, R15, RZ, P0 ;  /* 0x000000ff0f0f7207 */ /* 0x002fe40000000000 */
[----:B------:R-:W-:-:S02]  /*1ff0*/  ISETP.NE.AND P4, PT, R27, RZ, PT ;  /* 0x000000ff1b00720c */ /* 0x000fc40003f85270 */
[----:B------:R-:W-:Y:S02]  /*2000*/  ISETP.NE.AND P2, PT, R22, RZ, PT ;  /* 0x000000ff1600720c */ /* 0x000fe40003f45270 */
[----:B------:R-:W-:Y:S02]  /*2010*/  LOP3.LUT P0, RZ, R7, 0x7fffffff, RZ, 0xc0, !PT ;  /* 0x7fffffff07ff7812 */ /* 0x000fe4000780c0ff */
[----:B------:R-:W-:Y:S02]  /*2020*/  LOP3.LUT R0, R15, R0, R3, 0x96, !PT ;  /* 0x000000000f007212 */ /* 0x000fe400078e9603 */
[----:B------:R-:W-:Y:S02]  /*2030*/  SEL R3, R10, RZ, P4 ;  /* 0x000000ff0a037207 */ /* 0x000fe40002000000 */
[----:B0-----:R-:W-:Y:S02]  /*2040*/  SEL R13, R13, RZ, P2 ;  /* 0x000000ff0d0d7207 */ /* 0x001fe40001000000 */
[----:B------:R-:W-:-:S02]  /*2050*/  ISETP.GT.AND P0, PT, R25, -0x1, !P0 ;  /* 0xffffffff1900780c */ /* 0x000fc40004704270 */
[----:B------:R-:W-:Y:S01]  /*2060*/  LOP3.LUT R3, R13, R0, R3, 0x96, !PT ;  /* 0x000000000d037212 */ /* 0x000fe200078e9603 */
[----:B---3--:R-:W-:Y:S01]  /*2070*/  IMAD R9, R2, UR4, R9 ;  /* 0x0000000402097c24 */ /* 0x008fe2000f8e0209 */
[----:B------:R-:W-:-:S04]  /*2080*/  SHF.R.S32.HI R8, RZ, 0x1f, R8 ;  /* 0x0000001fff087819 */ /* 0x000fc80000011408 */
[----:B------:R-:W-:Y:S01]  /*2090*/  LOP3.LUT R3, R3, R8, R14, 0x78, !PT ;  /* 0x0000000803037212 */ /* 0x000fe200078e780e */
[----:B------:R4:W-:Y:S04]  /*20a0*/  STG.E desc[UR6][R4.64+0x88], R14 ;  /* 0x0000880e04007986 */ /* 0x0009e8000c101906 */
[----:B------:R4:W-:Y:S01]  /*20b0*/  @!P0 STG.E desc[UR6][R4.64+0x4], R3 ;  /* 0x0000040304008986 */ /* 0x0009e2000c101906 */
[----:B------:R-:W-:-:S13]  /*20c0*/  ISETP.GE.U32.AND P0, PT, R9, UR5, PT ;  /* 0x0000000509007c0c */ /* 0x000fda000bf06070 */
[----:B----4-:R-:W-:Y:S05]  /*20d0*/  @!P0 BRA `(.L_x_33) ;  /* 0xffffffdc00ec8947 */ /* 0x010fea000383ffff */
[----:B------:R-:W-:Y:S05]  /*20e0*/  EXIT ;  /* 0x000000000000794d */ /* 0x000fea0003800000 */
.L_x_34:
        /* <DEDUP_REMOVED lines=9> */
.L_x_40:


//--------------------- .text._Z17init_QRNG_no_loopP18curandStateSobol32PA32_jj --------------------------
	.section	.text._Z17init_QRNG_no_loopP18curandStateSobol32PA32_jj,"ax",@progbits
	.align	128
        .global         _Z17init_QRNG_no_loopP18curandStateSobol32PA32_jj
        .type           _Z17init_QRNG_no_loopP18curandStateSobol32PA32_jj,@function
        .size           _Z17init_QRNG_no_loopP18curandStateSobol32PA32_jj,(.L_x_41 - _Z17init_QRNG_no_loopP18curandStateSobol32PA32_jj)
        .other          _Z17init_QRNG_no_loopP18curandStateSobol32PA32_jj,@"STO_CUDA_ENTRY STV_DEFAULT"
_Z17init_QRNG_no_loopP18curandStateSobol32PA32_jj:
.text._Z17init_QRNG_no_loopP18curandStateSobol32PA32_jj:
        /* <DEDUP_REMOVED lines=9> */
[----:B------:R-:W1:Y:S07]  /*0090*/  LDCU.64 UR4, c[0x0][0x358] ;  /* 0x00006b00ff0477ac */ /* 0x000e6e0008000a00 */
[----:B------:R-:W2:Y:S01]  /*00a0*/  LDC.64 R4, c[0x0][0x388] ;  /* 0x0000e200ff047b82 */ /* 0x000ea20000000a00 */
[----:B0-----:R-:W-:-:S05]  /*00b0*/  IMAD.WIDE.U32 R6, R21, 0x8c, R2 ;  /* 0x0000008c15067825 */ /* 0x001fca00078e0002 */
[----:B-1----:R-:W-:Y:S04]  /*00c0*/  STG.E desc[UR4][R6.64], RZ ;  /* 0x000000ff06007986 */ /* 0x002fe8000c101904 */
[----:B------:R-:W-:Y:S04]  /*00d0*/  STG.E desc[UR4][R6.64+0x8], RZ ;  /* 0x000008ff06007986 */ /* 0x000fe8000c101904 */
[----:B--2---:R-:W2:Y:S04]  /*00e0*/  LDG.E R9, desc[UR4][R4.64] ;  /* 0x0000000404097981 */ /* 0x004ea8000c1e1900 */
[----:B--2---:R0:W-:Y:S04]  /*00f0*/  STG.E desc[UR4][R6.64+0xc], R9 ;  /* 0x00000c0906007986 */ /* 0x0041e8000c101904 */
        /* <DEDUP_REMOVED lines=11> */
[----:B--2---:R-:W-:Y:S04]  /*01b0*/  STG.E desc[UR4][R6.64+0x24], R33 ;  /* 0x0000242106007986 */ /* 0x004fe8000c101904 */
        /* <DEDUP_REMOVED lines=13> */
[----:B------:R-:W-:-:S05]  /*0290*/  VIADD R11, R21, 0x2 ;  /* 0x00000002150b7836 */ /* 0x000fca0000000000 */
[----:B------:R-:W-:-:S04]  /*02a0*/  SHF.R.U32.HI R10, RZ, 0x1, R11 ;  /* 0x00000001ff0a7819 */ /* 0x000fc8000001160b */
[----:B------:R-:W-:-:S04]  /*02b0*/  LOP3.LUT R10, R10, R11, RZ, 0x3c, !PT ;  /* 0x0000000b0a0a7212 */ /* 0x000fc800078e3cff */
[----:B------:R-:W-:-:S05]  /*02c0*/  LOP3.LUT R0, R10, 0x1, RZ, 0xc0, !PT ;  /* 0x000000010a007812 */ /* 0x000fca00078ec0ff */
[----:B------:R-:W-:Y:S01]  /*02d0*/  IMAD.MOV R14, RZ, RZ, -R0 ;  /* 0x000000ffff0e7224 */ /* 0x000fe200078e0a00 */
[----:B----4-:R4:W-:Y:S04]  /*02e0*/  STG.E desc[UR4][R6.64+0x40], R15 ;  /* 0x0000400f06007986 */ /* 0x0109e8000c101904 */
[----:B------:R-:W5:Y:S01]  /*02f0*/  LDG.E R13, desc[UR4][R4.64+0x38] ;  /* 0x00003804040d7981 */ /* 0x000f62000c1e1900 */
[----:B------:R-:W-:Y:S01]  /*0300*/  LOP3.LUT R14, R14, R9, RZ, 0xc0, !PT ;  /* 0x000000090e0e7212 */ /* 0x000fe200078ec0ff */
[C---:B0-----:R-:W-:Y:S02]  /*0310*/  IMAD.SHL.U32 R9, R10.reuse, 0x40000000, RZ ;  /* 0x400000000a097824 */ /* 0x041fe400078e00ff */
[----:B------:R-:W-:-:S03]  /*0320*/  IMAD.SHL.U32 R18, R10, 0x20000000, RZ ;  /* 0x200000000a127824 */ /* 0x000fc600078e00ff */
[----:B------:R-:W-:Y:S02]  /*0330*/  SHF.R.S32.HI R9, RZ, 0x1f, R9 ;  /* 0x0000001fff097819 */ /* 0x000fe40000011409 */
[----:B------:R-:W-:Y:S02]  /*0340*/  SHF.R.S32.HI R18, RZ, 0x1f, R18 ;  /* 0x0000001fff127819 */ /* 0x000fe40000011412 */
[----:B------:R-:W-:Y:S01]  /*0350*/  LOP3.LUT R14, R14, R9, R8, 0x78, !PT ;  /* 0x000000090e0e7212 */ /* 0x000fe200078e7808 */
[----:B-1----:R-:W-:-:S03]  /*0360*/  IMAD.SHL.U32 R8, R10, 0x10000000, RZ ;  /* 0x100000000a087824 */ /* 0x002fc600078e00ff */
[----:B------:R-:W-:Y:S02]  /*0370*/  LOP3.LUT R37, R14, R18, R37, 0x78, !PT ;  /* 0x000000120e257212 */ /* 0x000fe400078e7825 */
        /* <DEDUP_REMOVED lines=9> */
[C---:B------:R-:W-:Y:S02]  /*0410*/  IMAD.SHL.U32 R16, R10.reuse, 0x4000000, RZ ;  /* 0x040000000a107824 */ /* 0x040fe400078e00ff */
[----:B------:R-:W-:-:S03]  /*0420*/  IMAD.SHL.U32 R12, R10, 0x2000000, RZ ;  /* 0x020000000a0c7824 */ /* 0x000fc600078e00ff */
[----:B------:R-:W-:Y:S02]  /*0430*/  SHF.R.S32.HI R16, RZ, 0x1f, R16 ;  /* 0x0000001fff107819 */ /* 0x000fe40000011410 */
[----:B------:R-:W-:Y:S02]  /*0440*/  SHF.R.S32.HI R12, RZ, 0x1f, R12 ;  /* 0x0000001fff0c7819 */ /* 0x000fe4000001140c */
[----:B------:R-:W-:-:S04]  /*0450*/  LOP3.LUT R8, R8, R16, R31, 0x78, !PT ;  /* 0x0000001008087212 */ /* 0x000fc800078e781f */
[----:B------:R-:W-:Y:S01]  /*0460*/  LOP3.LUT R8, R8, R12, R33, 0x78, !PT ;  /* 0x0000000c08087212 */ /* 0x000fe200078e7821 */
[----:B-----5:R1:W-:Y:S04]  /*0470*/  STG.E desc[UR4][R6.64+0x4c], R35 ;  /* 0x00004c2306007986 */ /* 0x0203e8000c101904 */
        /* <DEDUP_REMOVED lines=40> */
[----:B0-----:R-:W5:Y:S01]  /*0700*/  LDG.E R13, desc[UR4][R4.64+0x64] ;  /* 0x00006404040d7981 */ /* 0x001f62000c1e1900 */
[----:B------:R-:W-:-:S05]  /*0710*/  IMAD.U32 R12, R10, 0x10000, RZ ;  /* 0x000100000a0c7824 */ /* 0x000fca00078e00ff */
        /* <DEDUP_REMOVED lines=8> */
[----:B-1----:R-:W5:Y:S01]  /*07a0*/  LDG.E R35, desc[UR4][R4.64+0x6c] ;  /* 0x00006c0404237981 */ /* 0x002f62000c1e1900 */
        /* <DEDUP_REMOVED lines=26> */
[----:B------:R-:W-:Y:S01]  /*0950*/  SHF.R.S32.HI R12, RZ, 0x1f, R12 ;  /* 0x0000001fff0c7819 */ /* 0x000fe2000001140c */
[----:B--2---:R1:W-:Y:S04]  /*0960*/  STG.E desc[UR4][R6.64+0x84], R27 ;  /* 0x0000841b06007986 */ /* 0x0043e8000c101904 */
[----:B----4-:R-:W2:Y:S01]  /*0970*/  LDG.E R25, desc[UR4][R4.64+0x7c] ;  /* 0x00007c0404197981 */ /* 0x010ea2000c1e1900 */
[----:B------:R-:W-:Y:S01]  /*0980*/  LOP3.LUT R8, R8, R12, R17, 0x78, !PT ;  /* 0x0000000c08087212 */ /* 0x000fe200078e7811 */
[C---:B------:R-:W-:Y:S01]  /*0990*/  IMAD.SHL.U32 R12, R10.reuse, 0x40, RZ ;  /* 0x000000400a0c7824 */ /* 0x040fe200078e00ff */
[----:B------:R-:W-:Y:S01]  /*09a0*/  SHF.R.S32.HI R14, RZ, 0x1f, R14 ;  /* 0x0000001fff0e7819 */ /* 0x000fe2000001140e */
[----:B------:R-:W-:Y:S01]  /*09b0*/  VIADD R21, R21, UR6 ;  /* 0x0000000615157c36 */ /* 0x000fe20008000000 */
[----:B------:R-:W-:Y:S01]  /*09c0*/  LOP3.LUT P0, RZ, R10, 0x7fffffff, RZ, 0xc0, !PT ;  /* 0x7fffffff0aff7812 */ /* 0x000fe2000780c0ff */
[----:B------:R-:W-:Y:S01]  /*09d0*/  STG.E desc[UR4][R6.64+0x4], RZ ;  /* 0x000004ff06007986 */ /* 0x000fe2000c101904 */
[----:B------:R-:W-:-:S02]  /*09e0*/  SHF.R.S32.HI R12, RZ, 0x1f, R12 ;  /* 0x0000001fff0c7819 */ /* 0x000fc4000001140c */
[----:B------:R-:W-:Y:S01]  /*09f0*/  LOP3.LUT R8, R8, R14, R15, 0x78, !PT ;  /* 0x0000000e08087212 */ /* 0x000fe200078e780f */
[----:B------:R-:W-:Y:S01]  /*0a00*/  IMAD.SHL.U32 R14, R10, 0x20, RZ ;  /* 0x000000200a0e7824 */ /* 0x000fe200078e00ff */
[----:B------:R-:W-:Y:S01]  /*0a10*/  ISETP.GT.AND P1, PT, R11, -0x1, !P0 ;  /* 0xffffffff0b00780c */ /* 0x000fe20004724270 */
[----:B------:R-:W-:Y:S01]  /*0a20*/  STG.E desc[UR4][R6.64], R11 ;  /* 0x0000000b06007986 */ /* 0x000fe2000c101904 */
[----:B------:R-:W-:Y:S01]  /*0a30*/  LOP3.LUT R8, R8, R12, R13, 0x78, !PT ;  /* 0x0000000c08087212 */ /* 0x000fe200078e780d */
[C---:B------:R-:W-:Y:S01]  /*0a40*/  IMAD.SHL.U32 R12, R10.reuse, 0x10, RZ ;  /* 0x000000100a0c7824 */ /* 0x040fe200078e00ff */
[----:B------:R-:W-:Y:S01]  /*0a50*/  SHF.R.S32.HI R14, RZ, 0x1f, R14 ;  /* 0x0000001fff0e7819 */ /* 0x000fe2000001140e */
[----:B0-----:R-:W-:-:S03]  /*0a60*/  IMAD.SHL.U32 R13, R10, 0x8, RZ ;  /* 0x000000080a0d7824 */ /* 0x001fc600078e00ff */
[----:B------:R-:W-:Y:S02]  /*0a70*/  SHF.R.S32.HI R12, RZ, 0x1f, R12 ;  /* 0x0000001fff0c7819 */ /* 0x000fe4000001140c */
[----:B------:R-:W-:Y:S01]  /*0a80*/  LOP3.LUT R8, R8, R14, R33, 0x78, !PT ;  /* 0x0000000e08087212 */ /* 0x000fe200078e7821 */
[----:B------:R-:W-:Y:S01]  /*0a90*/  IMAD.WIDE.U32 R14, R21, 0x8c, R2 ;  /* 0x0000008c150e7825 */ /* 0x000fe200078e0002 */
[----:B------:R-:W-:Y:S02]  /*0aa0*/  SHF.R.S32.HI R13, RZ, 0x1f, R13 ;  /* 0x0000001fff0d7819 */ /* 0x000fe4000001140d */
[----:B------:R-:W-:Y:S01]  /*0ab0*/  LOP3.LUT R8, R8, R12, R35, 0x78, !PT ;  /* 0x0000000c08087212 */ /* 0x000fe200078e7823 */
[----:B------:R-:W-:-:S03]  /*0ac0*/  IMAD.SHL.U32 R12, R10, 0x4, RZ ;  /* 0x000000040a0c7824 */ /* 0x000fc600078e00ff */
[----:B------:R-:W-:Y:S01]  /*0ad0*/  LOP3.LUT R8, R8, R13, R31, 0x78, !PT ;  /* 0x0000000d08087212 */ /* 0x000fe200078e781f */
[----:B------:R-:W-:Y:S01]  /*0ae0*/  IMAD.SHL.U32 R13, R10, 0x2, RZ ;  /* 0x000000020a0d7824 */ /* 0x000fe200078e00ff */
[----:B------:R-:W-:-:S04]  /*0af0*/  SHF.R.S32.HI R12, RZ, 0x1f, R12 ;  /* 0x0000001fff0c7819 */ /* 0x000fc8000001140c */
[----:B------:R-:W-:Y:S02]  /*0b00*/  LOP3.LUT R8, R8, R12, R29, 0x78, !PT ;  /* 0x0000000c08087212 */ /* 0x000fe400078e781d */
[----:B------:R-:W-:Y:S02]  /*0b10*/  SHF.R.S32.HI R13, RZ, 0x1f, R13 ;  /* 0x0000001fff0d7819 */ /* 0x000fe4000001140d */
[----:B------:R-:W-:Y:S02]  /*0b20*/  SHF.R.S32.HI R12, RZ, 0x1f, R11 ;  /* 0x0000001fff0c7819 */ /* 0x000fe4000001140b */
[----:B------:R-:W-:Y:S02]  /*0b30*/  LOP3.LUT R8, R8, R13, R27, 0x78, !PT ;  /* 0x0000000d08087212 */ /* 0x000fe400078e781b */
[----:B------:R-:W-:Y:S02]  /*0b40*/  ISETP.NE.AND P2, PT, R0, RZ, PT ;  /* 0x000000ff0000720c */ /* 0x000fe40003f45270 */
[----:B------:R-:W-:-:S02]  /*0b50*/  LOP3.LUT R26, R10, 0x8, RZ, 0xc0, !PT ;  /* 0x000000080a1a7812 */ /* 0x000fc400078ec0ff */
[----:B-1----:R-:W-:Y:S02]  /*0b60*/  P2R R27, PR, RZ, 0x2 ;  /* 0x00000002ff1b7803 */ /* 0x002fe40000000000 */
[----:B--2---:R-:W-:Y:S01]  /*0b70*/  LOP3.LUT R13, R8, R12, R25, 0x78, !PT ;  /* 0x0000000c080d7212 */ /* 0x004fe200078e7819 */
[----:B------:R0:W-:Y:S04]  /*0b80*/  STG.E desc[UR4][R6.64+0x88], R25 ;  /* 0x0000881906007986 */ /* 0x0001e8000c101904 */
[----:B------:R1:W-:Y:S04]  /*0b90*/  @!P1 STG.E desc[UR4][R6.64+0x4], R13 ;  /* 0x0000040d06009986 */ /* 0x0003e8000c101904 */
[----:B------:R-:W-:Y:S04]  /*0ba0*/  STG.E desc[UR4][R14.64], RZ ;  /* 0x000000ff0e007986 */ /* 0x000fe8000c101904 */
[----:B------:R-:W-:Y:S04]  /*0bb0*/  STG.E desc[UR4][R14.64+0x8], RZ ;  /* 0x000008ff0e007986 */ /* 0x000fe8000c101904 */
[----:B------:R-:W2:Y:S04]  /*0bc0*/  LDG.E R19, desc[UR4][R4.64+0x80] ;  /* 0x0000800404137981 */ /* 0x000ea8000c1e1900 */
[----:B--2---:R2:W-:Y:S04]  /*0bd0*/  STG.E desc[UR4][R14.64+0xc], R19 ;  /* 0x00000c130e007986 */ /* 0x0045e8000c101904 */
[----:B------:R-:W3:Y:S04]  /*0be0*/  LDG.E R20, desc[UR4][R4.64+0x84] ;  /* 0x0000840404147981 */ /* 0x000ee8000c1e1900 */
[----:B---3--:R3:W-:Y:S04]  /*0bf0*/  STG.E desc[UR4][R14.64+0x10], R20 ;  /* 0x000010140e007986 */ /* 0x0087e8000c101904 */
[----:B------:R-:W4:Y:S04]  /*0c00*/  LDG.E R23, desc[UR4][R4.64+0x88] ;  /* 0x0000880404177981 */ /* 0x000f28000c1e1900 */
[----:B----4-:R4:W-:Y:S04]  /*0c10*/  STG.E desc[UR4][R14.64+0x14], R23 ;  /* 0x000014170e007986 */ /* 0x0109e8000c101904 */
[----:B0-----:R-:W5:Y:S04]  /*0c20*/  LDG.E R25, desc[UR4][R4.64+0x8c] ;  /* 0x00008c0404197981 */ /* 0x001f68000c1e1900 */
[----:B-----5:R0:W-:Y:S04]  /*0c30*/  STG.E desc[UR4][R14.64+0x18], R25 ;  /* 0x000018190e007986 */ /* 0x0201e8000c101904 */
[----:B------:R-:W5:Y:S04]  /*0c40*/  LDG.E R37, desc[UR4][R4.64+0x90] ;  /* 0x0000900404257981 */ /* 0x000f68000c1e1900 */
[----:B-----5:R5:W-:Y:S04]  /*0c50*/  STG.E desc[UR4][R14.64+0x1c], R37 ;  /* 0x00001c250e007986 */ /* 0x020be8000c101904 */
[----:B------:R-:W2:Y:S04]  /*0c60*/  LDG.E R35, desc[UR4][R4.64+0x94] ;  /* 0x0000940404237981 */ /* 0x000ea8000c1e1900 */
[----:B--2---:R-:W-:Y:S04]  /*0c70*/  STG.E desc[UR4][R14.64+0x20], R35 ;  /* 0x000020230e007986 */ /* 0x004fe8000c101904 */
        /* <DEDUP_REMOVED lines=8> */
[----:B-1----:R-:W2:Y:S04]  /*0d00*/  LDG.E R13, desc[UR4][R4.64+0xa8] ;  /* 0x0000a804040d7981 */ /* 0x002ea8000c1e1900 */
[----:B--2---:R-:W-:Y:S04]  /*0d10*/  STG.E desc[UR4][R14.64+0x34], R13 ;  /* 0x0000340d0e007986 */ /* 0x004fe8000c101904 */
[----:B------:R-:W2:Y:S01]  /*0d20*/  LDG.E R8, desc[UR4][R4.64+0xac] ;  /* 0x0000ac0404087981 */ /* 0x000ea2000c1e1900 */
[----:B------:R-:W-:-:S03]  /*0d30*/  SEL R19, R19, RZ, P2 ;  /* 0x000000ff13137207 */ /* 0x000fc60001000000 */
[----:B--2---:R-:W-:Y:S04]  /*0d40*/  STG.E desc[UR4][R14.64+0x38], R8 ;  /* 0x000038080e007986 */ /* 0x004fe8000c101904 */
[----:B------:R-:W2:Y:S01]  /*0d50*/  LDG.E R0, desc[UR4][R4.64+0xb0] ;  /* 0x0000b00404007981 */ /* 0x000ea2000c1e1900 */
[----:B------:R-:W-:-:S03]  /*0d60*/  LOP3.LUT R19, R19, R9, R20, 0x78, !PT ;  /* 0x0000000913137212 */ /* 0x000fc600078e7814 */
[----:B--2---:R-:W-:Y:S04]  /*0d70*/  STG.E desc[UR4][R14.64+0x3c], R0 ;  /* 0x00003c000e007986 */ /* 0x004fe8000c101904 */
[----:B------:R-:W2:Y:S04]  /*0d80*/  LDG.E R9, desc[UR4][R4.64+0xb4] ;  /* 0x0000b40404097981 */ /* 0x000ea8000c1e1900 */
[----:B--2---:R-:W-:Y:S04]  /*0d90*/  STG.E desc[UR4][R14.64+0x40], R9 ;  /* 0x000040090e007986 */ /* 0x004fe8000c101904 */
[----:B---3--:R-:W2:Y:S01]  /*0da0*/  LDG.E R20, desc[UR4][R4.64+0xb8] ;  /* 0x0000b80404147981 */ /* 0x008ea2000c1e1900 */
[----:B------:R-:W-:-:S03]  /*0db0*/  LOP3.LUT R28, R19, R18, R23, 0x78, !PT ;  /* 0x00000012131c7212 */ /* 0x000fc600078e7817 */
[----:B--2---:R-:W-:Y:S04]  /*0dc0*/  STG.E desc[UR4][R14.64+0x44], R20 ;  /* 0x000044140e007986 */ /* 0x004fe8000c101904 */
[----:B------:R-:W2:Y:S01]  /*0dd0*/  LDG.E R22, desc[UR4][R4.64+0xbc] ;  /* 0x0000bc0404167981 */ /* 0x000ea2000c1e1900 */
[----:B------:R-:W1:Y:S01]  /*0de0*/  LDC.64 R6, c[0x0][0x388] ;  /* 0x0000e200ff067b82 */ /* 0x000e620000000a00 */
[----:B------:R-:W-:Y:S02]  /*0df0*/  IMAD.WIDE.U32 R18, R21, 0x8c, R2 ;  /* 0x0000008c15127825 */ /* 0x000fe400078e0002 */
[----:B--2---:R2:W-:Y:S04]  /*0e00*/  STG.E desc[UR4][R14.64+0x48], R22 ;  /* 0x000048160e007986 */ /* 0x0045e8000c101904 */
[----:B----4-:R-:W3:Y:S01]  /*0e10*/  LDG.E R23, desc[UR4][R4.64+0xc0] ;  /* 0x0000c00404177981 */ /* 0x010ee2000c1e1900 */
[----:B------:R-:W-:-:S02]  /*0e20*/  ISETP.NE.AND P3, PT, R26, RZ, PT ;  /* 0x000000ff1a00720c */ /* 0x000fc40003f65270 */
[----:B------:R-:W-:-:S04]  /*0e30*/  LOP3.LUT R26, R10, 0x10, RZ, 0xc0, !PT ;  /* 0x000000100a1a7812 */ /* 0x000fc800078ec0ff */
[----:B------:R-:W-:Y:S01]  /*0e40*/  ISETP.NE.AND P0, PT, R26, RZ, PT ;  /* 0x000000ff1a00720c */ /* 0x000fe20003f05270 */
[----:B---3--:R3:W-:Y:S04]  /*0e50*/  STG.E desc[UR4][R18.64+0x4c], R23 ;  /* 0x00004c1712007986 */ /* 0x0087e8000c101904 */
[----:B-1----:R-:W4:Y:S01]  /*0e60*/  LDG.E R24, desc[UR4][R6.64+0xc4] ;  /* 0x0000c40406187981 */ /* 0x002f22000c1e1900 */
[----:B0-----:R-:W-:Y:S01]  /*0e70*/  SEL R25, R25, RZ, P3 ;  /* 0x000000ff19197207 */ /* 0x001fe20001800000 */
[----:B------:R-:W-:Y:S01]  /*0e80*/  IMAD.WIDE.U32 R4, R21, 0x8c, R2 ;  /* 0x0000008c15047825 */ /* 0x000fe200078e0002 */
[----:B-----5:R-:W-:-:S04]  /*0e90*/  SEL R37, R37, RZ, P0 ;  /* 0x000000ff25257207 */ /* 0x020fc80000000000 */
[----:B------:R-:W-:Y:S01]  /*0ea0*/  LOP3.LUT R28, R37, R28, R25, 0x96, !PT ;  /* 0x0000001c251c7212 */ /* 0x000fe200078e9619 */
[----:B----4-:R0:W-:Y:S04]  /*0eb0*/  STG.E desc[UR4][R4.64+0x50], R24 ;  /* 0x0000501804007986 */ /* 0x0101e8000c101904 */
[----:B------:R-:W4:Y:S01]  /*0ec0*/  LDG.E R25, desc[UR4][R6.64+0xc8] ;  /* 0x0000c80406197981 */ /* 0x000f22000c1e1900 */
[----:B------:R-:W-:-:S03]  /*0ed0*/  LOP3.LUT R16, R28, R16, R35, 0x78, !PT ;  /* 0x000000101c107212 */ /* 0x000fc600078e7823 */
[----:B----4-:R1:W-:Y:S04]  /*0ee0*/  STG.E desc[UR4][R4.64+0x54], R25 ;  /* 0x0000541904007986 */ /* 0x0103e8000c101904 */
[----:B------:R-:W4:Y:S01]  /*0ef0*/  LDG.E R26, desc[UR4][R6.64+0xcc] ;  /* 0x0000cc04061a7981 */ /* 0x000f22000c1e1900 */
[----:B--2---:R-:W-:-:S04]  /*0f00*/  LOP3.LUT R14, R10, 0x80, RZ, 0xc0, !PT ;  /* 0x000000800a0e7812 */ /* 0x004fc800078ec0ff */
[----:B------:R-:W-:Y:S02]  /*0f10*/  ISETP.NE.AND P6, PT, R14, RZ, PT ;  /* 0x000000ff0e00720c */ /* 0x000fe40003fc5270 */
[----:B------:R-:W-:-:S04]  /*0f20*/  LOP3.LUT R14, R10, 0x40, RZ, 0xc0, !PT ;  /* 0x000000400a0e7812 */ /* 0x000fc800078ec0ff */
[----:B------:R-:W-:Y:S01]  /*0f30*/  ISETP.NE.AND P4, PT, R14, RZ, PT ;  /* 0x000000ff0e00720c */ /* 0x000fe20003f85270 */
[----:B----4-:R2:W-:Y:S04]  /*0f40*/  STG.E desc[UR4][R4.64+0x58], R26 ;  /* 0x0000581a04007986 */ /* 0x0105e8000c101904 */
[----:B------:R-:W4:Y:S01]  /*0f50*/  LDG.E R28, desc[UR4][R6.64+0xd0] ;  /* 0x0000d004061c7981 */ /* 0x000f22000c1e1900 */
[----:B------:R-:W-:Y:S02]  /*0f60*/  SEL R29, R29, RZ, P4 ;  /* 0x000000ff1d1d7207 */ /* 0x000fe40002000000 */
[----:B------:R-:W-:-:S04]  /*0f70*/  SEL R31, R31, RZ, P6 ;  /* 0x000000ff1f1f7207 */ /* 0x000fc80003000000 */
[----:B------:R-:W-:Y:S01]  /*0f80*/  LOP3.LUT R16, R31, R16, R29, 0x96, !PT ;  /* 0x000000101f107212 */ /* 0x000fe200078e961d */
[----:B----4-:R4:W-:Y:S04]  /*0f90*/  STG.E desc[UR4][R4.64+0x5c], R28 ;  /* 0x00005c1c04007986 */ /* 0x0109e8000c101904 */
[----:B------:R-:W5:Y:S01]  /*0fa0*/  LDG.E R29, desc[UR4][R6.64+0xd4] ;  /* 0x0000d404061d7981 */ /* 0x000f62000c1e1900 */
[C---:B---3--:R-:W-:Y:S02]  /*0fb0*/  LOP3.LUT R18, R10.reuse, 0x200, RZ, 0xc0, !PT ;  /* 0x000002000a127812 */ /* 0x048fe400078ec0ff */
[----:B------:R-:W-:Y:S02]  /*0fc0*/  LOP3.LUT R19, R10, 0x100, RZ, 0xc0, !PT ;  /* 0x000001000a137812 */ /* 0x000fe400078ec0ff */
[----:B------:R-:W-:-:S02]  /*0fd0*/  ISETP.NE.AND P5, PT, R18, RZ, PT ;  /* 0x000000ff1200720c */ /* 0x000fc40003fa5270 */
[----:B------:R-:W-:Y:S01]  /*0fe0*/  ISETP.NE.AND P1, PT, R19, RZ, PT ;  /* 0x000000ff1300720c */ /* 0x000fe20003f25270 */
[----:B-----5:R3:W-:Y:S04]  /*0ff0*/  STG.E desc[UR4][R4.64+0x60], R29 ;  /* 0x0000601d04007986 */ /* 0x0207e8000c101904 */
[----:B------:R-:W5:Y:S01]  /*1000*/  LDG.E R31, desc[UR4][R6.64+0xd8] ;  /* 0x0000d804061f7981 */ /* 0x000f62000c1e1900 */
[----:B------:R-:W-:Y:S02]  /*1010*/  SEL R33, R33, RZ, P5 ;  /* 0x000000ff21217207 */ /* 0x000fe40002800000 */
[----:B------:R-:W-:-:S04]  /*1020*/  SEL R17, R17, RZ, P1 ;  /* 0x000000ff11117207 */ /* 0x000fc80000800000 */
[----:B------:R-:W-:Y:S01]  /*1030*/  LOP3.LUT R14, R33, R16, R17, 0x96, !PT ;  /* 0x00000010210e7212 */ /* 0x000fe200078e9611 */
[----:B-----5:R5:W-:Y:S04]  /*1040*/  STG.E desc[UR4][R4.64+0x64], R31 ;  /* 0x0000641f04007986 */ /* 0x020be8000c101904 */
[----:B------:R-:W2:Y:S01]  /*1050*/  LDG.E R30, desc[UR4][R6.64+0xdc] ;  /* 0x0000dc04061e7981 */ /* 0x000ea2000c1e1900 */
[C---:B------:R-:W-:Y:S02]  /*1060*/  LOP3.LUT R17, R10.reuse, 0x800, RZ, 0xc0, !PT ;  /* 0x000008000a117812 */ /* 0x040fe400078ec0ff */
[----:B------:R-:W-:Y:S02]  /*1070*/  LOP3.LUT R16, R10, 0x400, RZ, 0xc0, !PT ;  /* 0x000004000a107812 */ /* 0x000fe400078ec0ff */
[----:B------:R-:W-:-:S02]  /*1080*/  ISETP.NE.AND P1, PT, R17, RZ, PT ;  /* 0x000000ff1100720c */ /* 0x000fc40003f25270 */
[----:B------:R-:W-:Y:S01]  /*1090*/  ISETP.NE.AND P5, PT, R16, RZ, PT ;  /* 0x000000ff1000720c */ /* 0x000fe20003fa5270 */
[----:B--2---:R2:W-:Y:S04]  /*10a0*/  STG.E desc[UR4][R4.64+0x68], R30 ;  /* 0x0000681e04007986 */ /* 0x0045e8000c101904 */
[----:B------:R-:W4:Y:S01]  /*10b0*/  LDG.E R33, desc[UR4][R6.64+0xe0] ;  /* 0x0000e00406217981 */ /* 0x000f22000c1e1900 */
[----:B------:R-:W-:Y:S02]  /*10c0*/  SEL R8, R8, RZ, P1 ;  /* 0x000000ff08087207 */ /* 0x000fe40000800000 */
[----:B------:R-:W-:-:S04]  /*10d0*/  SEL R13, R13, RZ, P5 ;  /* 0x000000ff0d0d7207 */ /* 0x000fc80002800000 */
[----:B------:R-:W-:Y:S01]  /*10e0*/  LOP3.LUT R13, R8, R14, R13, 0x96, !PT ;  /* 0x0000000e080d7212 */ /* 0x000fe200078e960d */
[----:B----4-:R4:W-:Y:S04]  /*10f0*/  STG.E desc[UR4][R4.64+0x6c], R33 ;  /* 0x00006c2104007986 */ /* 0x0109e8000c101904 */
[----:B------:R-:W3:Y:S01]  /*1100*/  LDG.E R32, desc[UR4][R6.64+0xe4] ;  /* 0x0000e40406207981 */ /* 0x000ee2000c1e1900 */
[C---:B------:R-:W-:Y:S02]  /*1110*/  LOP3.LUT R14, R10.reuse, 0x2000, RZ, 0xc0, !PT ;  /* 0x000020000a0e7812 */ /* 0x040fe400078ec0ff */
[----:B------:R-:W-:Y:S02]  /*1120*/  LOP3.LUT R15, R10, 0x1000, RZ, 0xc0, !PT ;  /* 0x000010000a0f7812 */ /* 0x000fe400078ec0ff */
[----:B------:R-:W-:-:S02]  /*1130*/  ISETP.NE.AND P1, PT, R14, RZ, PT ;  /* 0x000000ff0e00720c */ /* 0x000fc40003f25270 */
[----:B------:R-:W-:Y:S01]  /*1140*/  ISETP.NE.AND P5, PT, R15, RZ, PT ;  /* 0x000000ff0f00720c */ /* 0x000fe20003fa5270 */
[----:B---3--:R3:W-:Y:S04]  /*1150*/  STG.E desc[UR4][R4.64+0x70], R32 ;  /* 0x0000702004007986 */ /* 0x0087e8000c101904 */
        /* <DEDUP_REMOVED lines=13> */
[----:B------:R-:W-:Y:S02]  /*1230*/  ISETP.NE.AND P1, PT, R27, RZ, PT ;  /* 0x000000ff1b00720c */ /* 0x000fe40003f25270 */
[----:B------:R-:W-:-:S04]  /*1240*/  SEL R22, R22, RZ, P5 ;  /* 0x000000ff16167207 */ /* 0x000fc80002800000 */
[----:B------:R-:W-:Y:S01]  /*1250*/  LOP3.LUT R36, R22, R36, R35, 0x96, !PT ;  /* 0x0000002416247212 */ /* 0x000fe200078e9623 */
[----:B----4-:R4:W-:Y:S04]  /*1260*/  STG.E desc[UR4][R4.64+0x7c], R9 ;  /* 0x00007c0904007986 */ /* 0x0109e8000c101904 */
[----:B------:R-:W3:Y:S04]  /*1270*/  LDG.E R27, desc[UR4][R6.64+0xf4] ;  /* 0x0000f404061b7981 */ /* 0x000ee8000c1e1900 */
[----:B---3--:R-:W-:Y:S04]  /*1280*/  STG.E desc[UR4][R4.64+0x80], R27 ;  /* 0x0000801b04007986 */ /* 0x008fe8000c101904 */
[----:B------:R-:W3:Y:S01]  /*1290*/  LDG.E R35, desc[UR4][R6.64+0xf8] ;  /* 0x0000f80406237981 */ /* 0x000ee2000c1e1900 */
[----:B------:R-:W-:-:S02]  /*12a0*/  LOP3.LUT R20, R10, 0x10000, RZ, 0xc0, !PT ;  /* 0x000100000a147812 */ /* 0x000fc400078ec0ff */
[----:B------:R-:W-:Y:S02]  /*12b0*/  LOP3.LUT R22, R10, 0x20000, RZ, 0xc0, !PT ;  /* 0x000200000a167812 */ /* 0x000fe400078ec0ff */
[----:B------:R-:W-:-:S04]  /*12c0*/  ISETP.NE.AND P5, PT, R20, RZ, PT ;  /* 0x000000ff1400720c */ /* 0x000fc80003fa5270 */
[----:B------:R-:W-:Y:S02]  /*12d0*/  SEL R23, R23, RZ, P5 ;  /* 0x000000ff17177207 */ /* 0x000fe40002800000 */
[----:B------:R-:W-:-:S04]  /*12e0*/  ISETP.NE.AND P5, PT, R22, RZ, PT ;  /* 0x000000ff1600720c */ /* 0x000fc80003fa5270 */
[----:B0-----:R-:W-:-:S04]  /*12f0*/  SEL R24, R24, RZ, P5 ;  /* 0x000000ff18187207 */ /* 0x001fc80002800000 */
[----:B------:R-:W-:Y:S02]  /*1300*/  LOP3.LUT R36, R24, R36, R23, 0x96, !PT ;  /* 0x0000002418247212 */ /* 0x000fe400078e9617 */
[C---:B------:R-:W-:Y:S02]  /*1310*/  LOP3.LUT R23, R10.reuse, 0x40000, RZ, 0xc0, !PT ;  /* 0x000400000a177812 */ /* 0x040fe400078ec0ff */
[----:B------:R-:W-:Y:S02]  /*1320*/  LOP3.LUT R24, R10, 0x80000, RZ, 0xc0, !PT ;  /* 0x000800000a187812 */ /* 0x000fe400078ec0ff */
[----:B------:R-:W-:Y:S01]  /*1330*/  ISETP.NE.AND P5, PT, R23, RZ, PT ;  /* 0x000000ff1700720c */ /* 0x000fe20003fa5270 */
[----:B---3--:R0:W-:Y:S04]  /*1340*/  STG.E desc[UR4][R4.64+0x84], R35 ;  /* 0x0000842304007986 */ /* 0x0081e8000c101904 */
[----:B------:R3:W4:Y:S04]  /*1350*/  LDG.E R37, desc[UR4][R6.64+0xfc] ;  /* 0x0000fc0406257981 */ /* 0x000728000c1e1900 */
[----:B------:R-:W-:Y:S04]  /*1360*/  STG.E desc[UR4][R4.64+0x4], RZ ;  /* 0x000004ff04007986 */ /* 0x000fe8000c101904 */
[----:B------:R-:W-:Y:S01]  /*1370*/  STG.E desc[UR4][R4.64], R11 ;  /* 0x0000000b04007986 */ /* 0x000fe2000c101904 */
[----:B---3--:R-:W-:-:S02]  /*1380*/  SEL R7, R25, RZ, P5 ;  /* 0x000000ff19077207 */ /* 0x008fc40002800000 */
[----:B------:R-:W-:Y:S02]  /*1390*/  ISETP.NE.AND P5, PT, R24, RZ, PT ;  /* 0x000000ff1800720c */ /* 0x000fe40003fa5270 */
[----:B-1----:R-:W-:Y:S02]  /*13a0*/  SHF.R.U32.HI R25, RZ, 0x1, R11 ;  /* 0x00000001ff197819 */ /* 0x002fe4000001160b */
[----:B------:R-:W-:Y:S02]  /*13b0*/  SEL R6, R26, RZ, P5 ;  /* 0x000000ff1a067207 */ /* 0x000fe40002800000 */
[----:B------:R-:W-:Y:S02]  /*13c0*/  LOP3.LUT R26, R10, 0x100000, RZ, 0xc0, !PT ;  /* 0x001000000a1a7812 */ /* 0x000fe400078ec0ff */
[----:B------:R-:W-:Y:S02]  /*13d0*/  LOP3.LUT R25, R25, R11, RZ, 0x3c, !PT ;  /* 0x0000000b19197212 */ /* 0x000fe400078e3cff */
[----:B------:R-:W-:-:S02]  /*13e0*/  ISETP.NE.AND P5, PT, R26, RZ, PT ;  /* 0x000000ff1a00720c */ /* 0x000fc40003fa5270 */
[----:B------:R-:W-:Y:S01]  /*13f0*/  LOP3.LUT R7, R6, R36, R7, 0x96, !PT ;  /* 0x0000002406077212 */ /* 0x000fe200078e9607 */
[----:B------:R-:W-:Y:S01]  /*1400*/  IMAD.SHL.U32 R6, R25, 0x400, RZ ;  /* 0x0000040019067824 */ /* 0x000fe200078e00ff */
[----:B------:R-:W-:-:S04]  /*1410*/  SEL R28, R28, RZ, P5 ;  /* 0x000000ff1c1c7207 */ /* 0x000fc80002800000 */
[----:B------:R-:W-:Y:S02]  /*1420*/  LOP3.LUT R7, R7, R28, RZ, 0x3c, !PT ;  /* 0x0000001c07077212 */ /* 0x000fe400078e3cff */
[----:B------:R-:W-:Y:S02]  /*1430*/  SHF.R.S32.HI R6, RZ, 0x1f, R6 ;  /* 0x0000001fff067819 */ /* 0x000fe40000011406 */
[----:B------:R-:W-:Y:S02]  /*1440*/  LOP3.LUT R28, R10, 0x400000, RZ, 0xc0, !PT ;  /* 0x004000000a1c7812 */ /* 0x000fe400078ec0ff */
[----:B------:R-:W-:Y:S02]  /*1450*/  LOP3.LUT R6, R7, R6, R29, 0x78, !PT ;  /* 0x0000000607067212 */ /* 0x000fe400078e781d */
[----:B------:R-:W-:Y:S02]  /*1460*/  ISETP.NE.AND P5, PT, R28, RZ, PT ;  /* 0x000000ff1c00720c */ /* 0x000fe40003fa5270 */
[----:B------:R-:W-:-:S02]  /*1470*/  LOP3.LUT R29, R10, 0x800000, RZ, 0xc0, !PT ;  /* 0x008000000a1d7812 */ /* 0x000fc400078ec0ff */
[----:B------:R-:W-:Y:S02]  /*1480*/  SEL R31, R31, RZ, P5 ;  /* 0x000000ff1f1f7207 */ /* 0x000fe40002800000 */
[----:B------:R-:W-:-:S04]  /*1490*/  ISETP.NE.AND P5, PT, R29, RZ, PT ;  /* 0x000000ff1d00720c */ /* 0x000fc80003fa5270 */
[----:B------:R-:W-:Y:S02]  /*14a0*/  SEL R7, R30, RZ, P5 ;  /* 0x000000ff1e077207 */ /* 0x000fe40002800000 */
[----:B------:R-:W-:Y:S02]  /*14b0*/  LOP3.LUT R30, R10, 0x1000000, RZ, 0xc0, !PT ;  /* 0x010000000a1e7812 */ /* 0x000fe400078ec0ff */
[----:B------:R-:W-:Y:S02]  /*14c0*/  LOP3.LUT R6, R7, R6, R31, 0x96, !PT ;  /* 0x0000000607067212 */ /* 0x000fe400078e961f */
[----:B------:R-:W-:Y:S02]  /*14d0*/  ISETP.NE.AND P5, PT, R30, RZ, PT ;  /* 0x000000ff1e00720c */ /* 0x000fe40003fa5270 */
[----:B------:R-:W-:Y:S02]  /*14e0*/  LOP3.LUT R31, R10, 0x2000000, RZ, 0xc0, !PT ;  /* 0x020000000a1f7812 */ /* 0x000fe400078ec0ff */
[----:B------:R-:W-:-:S02]  /*14f0*/  SEL R33, R33, RZ, P5 ;  /* 0x000000ff21217207 */ /* 0x000fc40002800000 */
        /* <DEDUP_REMOVED lines=8> */
[----:B-----5:R-:W-:Y:S02]  /*1580*/  SEL R8, R34, RZ, P5 ;  /* 0x000000ff22087207 */ /* 0x020fe40002800000 */
[----:B--2---:R-:W-:Y:S02]  /*1590*/  LOP3.LUT R34, R10, 0x10000000, RZ, 0xc0, !PT ;  /* 0x100000000a227812 */ /* 0x004fe400078ec0ff */
[----:B------:R-:W-:Y:S01]  /*15a0*/  LOP3.LUT R6, R8, R6, R7, 0x96, !PT ;  /* 0x0000000608067212 */ /* 0x000fe200078e9607 */
[C---:B------:R-:W-:Y:S01]  /*15b0*/  IMAD.SHL.U32 R7, R25.reuse, 0x4, RZ ;  /* 0x0000000419077824 */ /* 0x040fe200078e00ff */
[----:B------:R-:W-:Y:S01]  /*15c0*/  ISETP.NE.AND P5, PT, R34, RZ, PT ;  /* 0x000000ff2200720c */ /* 0x000fe20003fa5270 */
[----:B------:R-:W-:-:S03]  /*15d0*/  IMAD.SHL.U32 R8, R25, 0x2, RZ ;  /* 0x0000000219087824 */ /* 0x000fc600078e00ff */
[----:B----4-:R-:W-:Y:S02]  /*15e0*/  SEL R9, R9, RZ, P5 ;  /* 0x000000ff09097207 */ /* 0x010fe40002800000 */
[----:B------:R-:W-:Y:S02]  /*15f0*/  SHF.R.S32.HI R7, RZ, 0x1f, R7 ;  /* 0x0000001fff077819 */ /* 0x000fe40000011407 */
[----:B------:R-:W-:Y:S02]  /*1600*/  LOP3.LUT R6, R6, R9, RZ, 0x3c, !PT ;  /* 0x0000000906067212 */ /* 0x000fe400078e3cff */
[----:B------:R-:W-:Y:S02]  /*1610*/  SHF.R.S32.HI R8, RZ, 0x1f, R8 ;  /* 0x0000001fff087819 */ /* 0x000fe40000011408 */
[----:B------:R-:W-:-:S04]  /*1620*/  LOP3.LUT R6, R6, R7, R27, 0x78, !PT ;  /* 0x0000000706067212 */ /* 0x000fc800078e781b */
[----:B0-----:R-:W-:Y:S01]  /*1630*/  LOP3.LUT R35, R6, R8, R35, 0x78, !PT ;  /* 0x0000000806237212 */ /* 0x001fe200078e7823 */
[C---:B------:R-:W-:Y:S01]  /*1640*/  IMAD.WIDE.U32 R6, R21.reuse, 0x8c, R2 ;  /* 0x0000008c15067825 */ /* 0x040fe200078e0002 */
[----:B------:R-:W0:Y:S03]  /*1650*/  LDC.64 R8, c[0x0][0x388] ;  /* 0x0000e200ff087b82 */ /* 0x000e260000000a00 */
[----:B------:R-:W-:-:S04]  /*1660*/  VIADD R21, R21, UR6 ;  /* 0x0000000615157c36 */ /* 0x000fc80008000000 */
[----:B------:R-:W-:Y:S01]  /*1670*/  IMAD.WIDE.U32 R2, R21, 0x8c, R2 ;  /* 0x0000008c15027825 */ /* 0x000fe200078e0002 */
[----:B------:R-:W-:Y:S01]  /*1680*/  LOP3.LUT R27, R35, R12, R37, 0x78, !PT ;  /* 0x0000000c231b7212 */ /* 0x000fe200078e7825 */
[----:B------:R1:W-:Y:S04]  /*1690*/  STG.E desc[UR4][R4.64+0x88], R37 ;  /* 0x0000882504007986 */ /* 0x0003e8000c101904 */
[----:B------:R2:W-:Y:S04]  /*16a0*/  @!P1 STG.E desc[UR4][R6.64+0x4], R27 ;  /* 0x0000041b06009986 */ /* 0x0005e8000c101904 */
[----:B------:R-:W-:Y:S04]  /*16b0*/  STG.E desc[UR4][R2.64], RZ ;  /* 0x000000ff02007986 */ /* 0x000fe8000c101904 */
[----:B------:R-:W-:Y:S04]  /*16c0*/  STG.E desc[UR4][R2.64+0x8], RZ ;  /* 0x000008ff02007986 */ /* 0x000fe8000c101904 */
[----:B0-----:R-:W3:Y:S04]  /*16d0*/  LDG.E R21, desc[UR4][R8.64+0x100] ;  /* 0x0001000408157981 */ /* 0x001ee8000c1e1900 */
[----:B---3--:R-:W-:Y:S01]  /*16e0*/  STG.E desc[UR4][R2.64+0xc], R21 ;  /* 0x00000c1502007986 */ /* 0x008fe2000c101904 */
[----:B------:R-:W-:-:S03]  /*16f0*/  SEL R35, R21, RZ, P2 ;  /* 0x000000ff15237207 */ /* 0x000fc60001000000 */
[----:B-1----:R-:W3:Y:S01]  /*1700*/  LDG.E R37, desc[UR4][R8.64+0x104] ;  /* 0x0001040408257981 */ /* 0x002ee2000c1e1900 */
[----:B------:R-:W-:-:S03]  /*1710*/  R2P PR, R25, 0x26 ;  /* 0x0000002619007804 */ /* 0x000fc60000000000 */
[----:B---3--:R0:W-:Y:S02]  /*1720*/  STG.E desc[UR4][R2.64+0x10], R37 ;  /* 0x0000102502007986 */ /* 0x0081e4000c101904 */
[----:B--2---:R-:W-:Y:S02]  /*1730*/  SEL R7, R37, RZ, P1 ;  /* 0x000000ff25077207 */ /* 0x004fe40000800000 */
[----:B------:R-:W2:Y:S04]  /*1740*/  LDG.E R4, desc[UR4][R8.64+0x108] ;  /* 0x0001080408047981 */ /* 0x000ea8000c1e1900 */
[----:B--2---:R-:W-:Y:S01]  /*1750*/  STG.E desc[UR4][R2.64+0x14], R4 ;  /* 0x0000140402007986 */ /* 0x004fe2000c101904 */
[----:B------:R-:W-:-:S03]  /*1760*/  SEL R27, R4, RZ, P2 ;  /* 0x000000ff041b7207 */ /* 0x000fc60001000000 */
[----:B------:R-:W2:Y:S04]  /*1770*/  LDG.E R5, desc[UR4][R8.64+0x10c] ;  /* 0x00010c0408057981 */ /* 0x000ea8000c1e1900 */
[----:B--2---:R1:W-:Y:S01]  /*1780*/  STG.E desc[UR4][R2.64+0x18], R5 ;  /* 0x0000180502007986 */ /* 0x0043e2000c101904 */
[----:B------:R-:W-:-:S03]  /*1790*/  SEL R6, R5, RZ, P3 ;  /* 0x000000ff05067207 */ /* 0x000fc60001800000 */
[----:B0-----:R-:W2:Y:S04]  /*17a0*/  LDG.E R37, desc[UR4][R8.64+0x110] ;  /* 0x0001100408257981 */ /* 0x001ea8000c1e1900 */
[----:B--2---:R0:W-:Y:S01]  /*17b0*/  STG.E desc[UR4][R2.64+0x1c], R37 ;  /* 0x00001c2502007986 */ /* 0x0041e2000c101904 */
[----:B------:R-:W-:-:S03]  /*17c0*/  SEL R21, R37, RZ, P0 ;  /* 0x000000ff25157207 */ /* 0x000fc60000000000 */
[----:B------:R-:W2:Y:S04]  /*17d0*/  LDG.E R36, desc[UR4][R8.64+0x114] ;  /* 0x0001140408247981 */ /* 0x000ea8000c1e1900 */
[----:B--2---:R2:W-:Y:S01]  /*17e0*/  STG.E desc[UR4][R2.64+0x20], R36 ;  /* 0x0000202402007986 */ /* 0x0045e2000c101904 */
[----:B-1----:R-:W-:-:S03]  /*17f0*/  SEL R5, R36, RZ, P5 ;  /* 0x000000ff24057207 */ /* 0x002fc60002800000 */
[----:B0-----:R-:W2:Y:S02]  /*1800*/  LDG.E R37, desc[UR4][R8.64+0x118] ;  /* 0x0001180408257981 */ /* 0x001ea4000c1e1900 */
[----:B--2---:R-:W-:Y:S02]  /*1810*/  SEL R36, R37, RZ, P4 ;  /* 0x000000ff25247207 */ /* 0x004fe40002000000 */
[----:B------:R0:W-:Y:S04]  /*1820*/  STG.E desc[UR4][R2.64+0x24], R37 ;  /* 0x0000242502007986 */ /* 0x0001e8000c101904 */
[----:B0-----:R-:W2:Y:S01]  /*1830*/  LDG.E R37, desc[UR4][R8.64+0x11c] ;  /* 0x00011c0408257981 */ /* 0x001ea2000c1e1900 */
[----:B------:R-:W-:Y:S02]  /*1840*/  ISETP.NE.AND P2, PT, R19, RZ, PT ;  /* 0x000000ff1300720c */ /* 0x000fe40003f45270 */
[----:B--2---:R-:W-:Y:S01]  /*1850*/  SEL R4, R37, RZ, P6 ;  /* 0x000000ff25047207 */ /* 0x004fe20003000000 */
[----:B------:R0:W-:Y:S04]  /*1860*/  STG.E desc[UR4][R2.64+0x28], R37 ;  /* 0x0000282502007986 */ /* 0x0001e8000c101904 */
[----:B0-----:R-:W2:Y:S01]  /*1870*/  LDG.E R37, desc[UR4][R8.64+0x120] ;  /* 0x0001200408257981 */ /* 0x001ea2000c1e1900 */
[----:B------:R-:W-:-:S02]  /*1880*/  ISETP.NE.AND P1, PT, R18, RZ, PT ;  /* 0x000000ff1200720c */ /* 0x000fc40003f25270 */
[----:B--2---:R-:W-:Y:S01]  /*1890*/  SEL R19, R37, RZ, P2 ;  /* 0x000000ff25137207 */ /* 0x004fe20001000000 */
[----:B------:R0:W-:Y:S04]  /*18a0*/  STG.E desc[UR4][R2.64+0x2c], R37 ;  /* 0x00002c2502007986 */ /* 0x0001e8000c101904 */
[----:B0-----:R-:W2:Y:S01]  /*18b0*/  LDG.E R37, desc[UR4][R8.64+0x124] ;  /* 0x0001240408257981 */ /* 0x001ea2000c1e1900 */
[----:B------:R-:W-:-:S03]  /*18c0*/  ISETP.NE.AND P2, PT, R16, RZ, PT ;  /* 0x000000ff1000720c */ /* 0x000fc60003f45270 */
[----:B--2---:R0:W-:Y:S01]  /*18d0*/  STG.E desc[UR4][R2.64+0x30], R37 ;  /* 0x0000302502007986 */ /* 0x0041e2000c101904 */
[----:B------:R-:W-:-:S03]  /*18e0*/  SEL R18, R37, RZ, P1 ;  /* 0x000000ff25127207 */ /* 0x000fc60000800000 */
[----:B------:R-:W2:Y:S01]  /*18f0*/  LDG.E R16, desc[UR4][R8.64+0x128] ;  /* 0x0001280408107981 */ /* 0x000ea2000c1e1900 */
[----:B------:R-:W-:-:S03]  /*1900*/  ISETP.NE.AND P1, PT, R17, RZ, PT ;  /* 0x000000ff1100720c */ /* 0x000fc60003f25270 */
[----:B--2---:R1:W-:Y:S01]  /*1910*/  STG.E desc[UR4][R2.64+0x34], R16 ;  /* 0x0000341002007986 */ /* 0x0043e2000c101904 */
[----:B------:R-:W-:-:S03]  /*1920*/  SEL R17, R16, RZ, P2 ;  /* 0x000000ff10117207 */ /* 0x000fc60001000000 */
[----:B0-----:R-:W1:Y:S01]  /*1930*/  LDG.E R37, desc[UR4][R8.64+0x12c] ;  /* 0x00012c0408257981 */ /* 0x001e62000c1e1900 */
[----:B------:R-:W-:Y:S02]  /*1940*/  ISETP.NE.AND P2, PT, R15, RZ, PT ;  /* 0x000000ff0f00720c */ /* 0x000fe40003f45270 */
[----:B-1----:R-:W-:Y:S01]  /*1950*/  SEL R16, R37, RZ, P1 ;  /* 0x000000ff25107207 */ /* 0x002fe20000800000 */
[----:B------:R0:W-:Y:S04]  /*1960*/  STG.E desc[UR4][R2.64+0x38], R37 ;  /* 0x0000382502007986 */ /* 0x0001e8000c101904 */
[----:B0-----:R-:W2:Y:S01]  /*1970*/  LDG.E R37, desc[UR4][R8.64+0x130] ;  /* 0x0001300408257981 */ /* 0x001ea2000c1e1900 */
[----:B------:R-:W-:Y:S02]  /*1980*/  ISETP.NE.AND P1, PT, R14, RZ, PT ;  /* 0x000000ff0e00720c */ /* 0x000fe40003f25270 */
        /* <DEDUP_REMOVED lines=10> */
[----:B0-----:R-:W2:Y:S01]  /*1a30*/  LDG.E R37, desc[UR4][R8.64+0x13c] ;  /* 0x00013c0408257981 */ /* 0x001ea2000c1e1900 */
[----:B------:R-:W-:-:S03]  /*1a40*/  ISETP.NE.AND P2, PT, R20, RZ, PT ;  /* 0x000000ff1400720c */ /* 0x000fc60003f45270 */
[----:B--2---:R0:W-:Y:S01]  /*1a50*/  STG.E desc[UR4][R2.64+0x48], R37 ;  /* 0x0000482502007986 */ /* 0x0041e2000c101904 */
[----:B-1----:R-:W-:-:S03]  /*1a60*/  SEL R0, R37, RZ, P1 ;  /* 0x000000ff25007207 */ /* 0x002fc60000800000 */
[----:B------:R-:W2:Y:S01]  /*1a70*/  LDG.E R20, desc[UR4][R8.64+0x140] ;  /* 0x0001400408147981 */ /* 0x000ea2000c1e1900 */
[----:B------:R-:W-:-:S03]  /*1a80*/  ISETP.NE.AND P1, PT, R22, RZ, PT ;  /* 0x000000ff1600720c */ /* 0x000fc60003f25270 */
[----:B--2---:R1:W-:Y:S01]  /*1a90*/  STG.E desc[UR4][R2.64+0x4c], R20 ;  /* 0x00004c1402007986 */ /* 0x0043e2000c101904 */
[----:B0-----:R-:W-:-:S03]  /*1aa0*/  SEL R37, R20, RZ, P2 ;  /* 0x000000ff14257207 */ /* 0x001fc60001000000 */
[----:B------:R-:W2:Y:S01]  /*1ab0*/  LDG.E R22, desc[UR4][R8.64+0x144] ;  /* 0x0001440408167981 */ /* 0x000ea2000c1e1900 */
[----:B------:R-:W-:-:S03]  /*1ac0*/  ISETP.NE.AND P2, PT, R23, RZ, PT ;  /* 0x000000ff1700720c */ /* 0x000fc60003f45270 */
[----:B--2---:R0:W-:Y:S01]  /*1ad0*/  STG.E desc[UR4][R2.64+0x50], R22 ;  /* 0x0000501602007986 */ /* 0x0041e2000c101904 */
[----:B------:R-:W-:Y:S02]  /*1ae0*/  LOP3.LUT R27, R27, R35, R7, 0x96, !PT ;  /* 0x000000231b1b7212 */ /* 0x000fe400078e9607 */
[----:B-1----:R-:W-:Y:S01]  /*1af0*/  SEL R20, R22, RZ, P1 ;  /* 0x000000ff16147207 */ /* 0x002fe20000800000 */
[----:B------:R-:W2:Y:S01]  /*1b00*/  LDG.E R23, desc[UR4][R8.64+0x148] ;  /* 0x0001480408177981 */ /* 0x000ea2000c1e1900 */
[----:B------:R-:W-:-:S03]  /*1b10*/  ISETP.NE.AND P1, PT, R24, RZ, PT ;  /* 0x000000ff1800720c */ /* 0x000fc60003f25270 */
[----:B--2---:R1:W-:Y:S01]  /*1b20*/  STG.E desc[UR4][R2.64+0x54], R23 ;  /* 0x0000541702007986 */ /* 0x0043e2000c101904 */
[----:B------:R-:W-:Y:S02]  /*1b30*/  LOP3.LUT R27, R21, R27, R6, 0x96, !PT ;  /* 0x0000001b151b7212 */ /* 0x000fe400078e9606 */
[----:B------:R-:W-:Y:S01]  /*1b40*/  SEL R7, R23, RZ, P2 ;  /* 0x000000ff17077207 */ /* 0x000fe20001000000 */
[----:B------:R-:W2:Y:S04]  /*1b50*/  LDG.E R35, desc[UR4][R8.64+0x14c] ;  /* 0x00014c0408237981 */ /* 0x000ea8000c1e1900 */
[----:B--2---:R2:W-:Y:S01]  /*1b60*/  STG.E desc[UR4][R2.64+0x58], R35 ;  /* 0x0000582302007986 */ /* 0x0045e2000c101904 */
[----:B0-----:R-:W-:Y:S02]  /*1b70*/  SEL R22, R35, RZ, P1 ;  /* 0x000000ff23167207 */ /* 0x001fe40000800000 */
[----:B------:R-:W-:Y:S01]  /*1b80*/  ISETP.NE.AND P1, PT, R26, RZ, PT ;  /* 0x000000ff1a00720c */ /* 0x000fe20003f25270 */
[----:B------:R-:W3:Y:S04]  /*1b90*/  LDG.E R24, desc[UR4][R8.64+0x150] ;  /* 0x0001500408187981 */ /* 0x000ee8000c1e1900 */
[----:B---3--:R0:W-:Y:S01]  /*1ba0*/  STG.E desc[UR4][R2.64+0x5c], R24 ;  /* 0x00005c1802007986 */ /* 0x0081e2000c101904 */
[----:B------:R-:W-:-:S03]  /*1bb0*/  SEL R21, R24, RZ, P1 ;  /* 0x000000ff18157207 */ /* 0x000fc60000800000 */
[----:B------:R-:W3:Y:S01]  /*1bc0*/  LDG.E R26, desc[UR4][R8.64+0x154] ;  /* 0x00015404081a7981 */ /* 0x000ee2000c1e1900 */
[----:B------:R-:W-:Y:S02]  /*1bd0*/  ISETP.NE.AND P1, PT, R28, RZ, PT ;  /* 0x000000ff1c00720c */ /* 0x000fe40003f25270 */
[----:B------:R-:W-:Y:S01]  /*1be0*/  LOP3.LUT P0, RZ, R25, 0x200000, RZ, 0xc0, !PT ;  /* 0x0020000019ff7812 */ /* 0x000fe2000780c0ff */
[----:B---3--:R-:W-:Y:S01]  /*1bf0*/  STG.E desc[UR4][R2.64+0x60], R26 ;  /* 0x0000601a02007986 */ /* 0x008fe2000c101904 */
[----:B------:R-:W-:Y:S02]  /*1c00*/  LOP3.LUT R36, R36, R27, R5, 0x96, !PT ;  /* 0x0000001b24247212 */ /* 0x000fe400078e9605 */
[----:B------:R-:W-:Y:S01]  /*1c10*/  ISETP.NE.AND P2, PT, R30, RZ, PT ;  /* 0x000000ff1e00720c */ /* 0x000fe20003f45270 */
[----:B------:R-:W3:Y:S01]  /*1c20*/  LDG.E R28, desc[UR4][R8.64+0x158] ;  /* 0x00015804081c7981 */ /* 0x000ee2000c1e1900 */
[----:B------:R-:W-:-:S03]  /*1c30*/  SEL R6, R26, RZ, P0 ;  /* 0x000000ff1a067207 */ /* 0x000fc60000000000 */
[----:B---3--:R-:W-:Y:S04]  /*1c40*/  STG.E desc[UR4][R2.64+0x64], R28 ;  /* 0x0000641c02007986 */ /* 0x008fe8000c101904 */
[----:B------:R-:W3:Y:S04]  /*1c50*/  LDG.E R5, desc[UR4][R8.64+0x15c] ;  /* 0x00015c0408057981 */ /* 0x000ee8000c1e1900 */
[----:B---3--:R3:W-:Y:S04]  /*1c60*/  STG.E desc[UR4][R2.64+0x68], R5 ;  /* 0x0000680502007986 */ /* 0x0087e8000c101904 */
[----:B-1----:R-:W4:Y:S01]  /*1c70*/  LDG.E R23, desc[UR4][R8.64+0x160] ;  /* 0x0001600408177981 */ /* 0x002f22000c1e1900 */
[----:B------:R-:W-:-:S03]  /*1c80*/  LOP3.LUT R4, R19, R36, R4, 0x96, !PT ;  /* 0x0000002413047212 */ /* 0x000fc600078e9604 */
[----:B----4-:R1:W-:Y:S04]  /*1c90*/  STG.E desc[UR4][R2.64+0x6c], R23 ;  /* 0x00006c1702007986 */ /* 0x0103e8000c101904 */
[----:B------:R-:W4:Y:S04]  /*1ca0*/  LDG.E R19, desc[UR4][R8.64+0x164] ;  /* 0x0001640408137981 */ /* 0x000f28000c1e1900 */
[----:B----4-:R4:W-:Y:S04]  /*1cb0*/  STG.E desc[UR4][R2.64+0x70], R19 ;  /* 0x0000701302007986 */ /* 0x0109e8000c101904 */
[----:B--2---:R-:W2:Y:S01]  /*1cc0*/  LDG.E R35, desc[UR4][R8.64+0x168] ;  /* 0x0001680408237981 */ /* 0x004ea2000c1e1900 */
[----:B------:R-:W-:-:S03]  /*1cd0*/  LOP3.LUT R18, R17, R4, R18, 0x96, !PT ;  /* 0x0000000411127212 */ /* 0x000fc600078e9612 */
[----:B--2---:R2:W-:Y:S04]  /*1ce0*/  STG.E desc[UR4][R2.64+0x74], R35 ;  /* 0x0000742302007986 */ /* 0x0045e8000c101904 */
[----:B------:R-:W5:Y:S04]  /*1cf0*/  LDG.E R17, desc[UR4][R8.64+0x16c] ;  /* 0x00016c0408117981 */ /* 0x000f68000c1e1900 */
[----:B-----5:R5:W-:Y:S04]  /*1d00*/  STG.E desc[UR4][R2.64+0x78], R17 ;  /* 0x0000781102007986 */ /* 0x020be8000c101904 */
[----:B------:R-:W3:Y:S01]  /*1d10*/  LDG.E R4, desc[UR4][R8.64+0x170] ;  /* 0x0001700408047981 */ /* 0x000ee2000c1e1900 */
[----:B0-----:R-:W-:-:S03]  /*1d20*/  LOP3.LUT R24, R15, R18, R16, 0x96, !PT ;  /* 0x000000120f187212 */ /* 0x001fc600078e9610 */
[----:B---3--:R-:W-:Y:S04]  /*1d30*/  STG.E desc[UR4][R2.64+0x7c], R4 ;  /* 0x00007c0402007986 */ /* 0x008fe8000c101904 */
[----:B------:R-:W3:Y:S04]  /*1d40*/  LDG.E R16, desc[UR4][R8.64+0x174] ;  /* 0x0001740408107981 */ /* 0x000ee8000c1e1900 */
[----:B---3--:R-:W-:Y:S04]  /*1d50*/  STG.E desc[UR4][R2.64+0x80], R16 ;  /* 0x0000801002007986 */ /* 0x008fe8000c101904 */
[----:B------:R-:W3:Y:S01]  /*1d60*/  LDG.E R15, desc[UR4][R8.64+0x178] ;  /* 0x00017804080f7981 */ /* 0x000ee2000c1e1900 */
[----:B------:R-:W-:-:S04]  /*1d70*/  LOP3.LUT R13, R13, R24, R14, 0x96, !PT ;  /* 0x000000180d0d7212 */ /* 0x000fc800078e960e */
[----:B------:R-:W-:Y:S02]  /*1d80*/  LOP3.LUT R0, R37, R13, R0, 0x96, !PT ;  /* 0x0000000d25007212 */ /* 0x000fe400078e9600 */
[----:B------:R-:W-:Y:S02]  /*1d90*/  SEL R27, R28, RZ, P1 ;  /* 0x000000ff1c1b7207 */ /* 0x000fe40000800000 */
[----:B------:R-:W-:Y:S02]  /*1da0*/  LOP3.LUT R0, R7, R0, R20, 0x96, !PT ;  /* 0x0000000007007212 */ /* 0x000fe400078e9614 */
[----:B------:R-:W-:Y:S02]  /*1db0*/  ISETP.NE.AND P1, PT, R29, RZ, PT ;  /* 0x000000ff1d00720c */ /* 0x000fe40003f25270 */
[----:B------:R-:W-:Y:S02]  /*1dc0*/  LOP3.LUT R0, R21, R0, R22, 0x96, !PT ;  /* 0x0000000015007212 */ /* 0x000fe400078e9616 */
[----:B------:R-:W-:-:S02]  /*1dd0*/  SEL R5, R5, RZ, P1 ;  /* 0x000000ff05057207 */ /* 0x000fc40000800000 */
[----:B------:R-:W-:Y:S01]  /*1de0*/  ISETP.NE.AND P1, PT, R31, RZ, PT ;  /* 0x000000ff1f00720c */ /* 0x000fe20003f25270 */
[----:B---3--:R0:W-:Y:S04]  /*1df0*/  STG.E desc[UR4][R2.64+0x84], R15 ;  /* 0x0000840f02007986 */ /* 0x0081e8000c101904 */
[----:B------:R-:W3:Y:S01]  /*1e00*/  LDG.E R18, desc[UR4][R8.64+0x17c] ;  /* 0x00017c0408127981 */ /* 0x000ee2000c1e1900 */
[----:B-1----:R-:W-:Y:S02]  /*1e10*/  SEL R23, R23, RZ, P2 ;  /* 0x000000ff17177207 */ /* 0x002fe40001000000 */
[----:B------:R-:W-:Y:S02]  /*1e20*/  LOP3.LUT R0, R27, R0, R6, 0x96, !PT ;  /* 0x000000001b007212 */ /* 0x000fe400078e9606 */
[----:B------:R-:W-:-:S02]  /*1e30*/  ISETP.NE.AND P3, PT, R32, RZ, PT ;  /* 0x000000ff2000720c */ /* 0x000fc40003f65270 */
[----:B------:R-:W-:Y:S02]  /*1e40*/  ISETP.NE.AND P2, PT, R33, RZ, PT ;  /* 0x000000ff2100720c */ /* 0x000fe40003f45270 */
[----:B------:R-:W-:Y:S02]  /*1e50*/  LOP3.LUT P0, RZ, R25, 0x40000000, RZ, 0xc0, !PT ;  /* 0x4000000019ff7812 */ /* 0x000fe4000780c0ff */
[----:B----4-:R-:W-:Y:S02]  /*1e60*/  SEL R19, R19, RZ, P1 ;  /* 0x000000ff13137207 */ /* 0x010fe40000800000 */
[----:B------:R-:W-:Y:S02]  /*1e70*/  ISETP.NE.AND P1, PT, R34, RZ, PT ;  /* 0x000000ff2200720c */ /* 0x000fe40003f25270 */
[----:B------:R-:W-:Y:S02]  /*1e80*/  LOP3.LUT R0, R23, R0, R5, 0x96, !PT ;  /* 0x0000000017007212 */ /* 0x000fe400078e9605 */
[----:B--2---:R-:W-:-:S02]  /*1e90*/  SEL R35, R35, RZ, P3 ;  /* 0x000000ff23237207 */ /* 0x004fc40001800000 */
[----:B-----5:R-:W-:Y:S02]  /*1ea0*/  SEL R17, R17, RZ, P2 ;  /* 0x000000ff11117207 */ /* 0x020fe40001000000 */
[----:B0-----:R-:W-:Y:S02]  /*1eb0*/  SEL R15, R15, RZ, P0 ;  /* 0x000000ff0f0f7207 */ /* 0x001fe40000000000 */
[----:B------:R-:W-:Y:S02]  /*1ec0*/  ISETP.GT.AND P0, PT, R11, -0x1, PT ;  /* 0xffffffff0b00780c */ /* 0x000fe40003f04270 */
[----:B------:R-:W-:Y:S02]  /*1ed0*/  LOP3.LUT P2, RZ, R10, 0x7fffffff, RZ, 0xc0, !PT ;  /* 0x7fffffff0aff7812 */ /* 0x000fe4000784c0ff */
[----:B------:R-:W-:Y:S02]  /*1ee0*/  SEL R4, R4, RZ, P1 ;  /* 0x000000ff04047207 */ /* 0x000fe40000800000 */
[----:B------:R-:W-:-:S02]  /*1ef0*/  LOP3.LUT R0, R35, R0, R19, 0x96, !PT ;  /* 0x0000000023007212 */ /* 0x000fc400078e9613 */
[----:B------:R-:W-:Y:S02]  /*1f00*/  LOP3.LUT P1, RZ, R25, 0x20000000, RZ, 0xc0, !PT ;  /* 0x2000000019ff7812 */ /* 0x000fe4000782c0ff */
[----:B------:R-:W-:Y:S02]  /*1f10*/  LOP3.LUT R0, R4, R0, R17, 0x96, !PT ;  /* 0x0000000004007212 */ /* 0x000fe400078e9611 */
[----:B------:R-:W-:Y:S01]  /*1f20*/  SEL R5, R16, RZ, P1 ;  /* 0x000000ff10057207 */ /* 0x000fe20000800000 */
[----:B------:R0:W-:Y:S03]  /*1f30*/  STG.E desc[UR4][R2.64], R11 ;  /* 0x0000000b02007986 */ /* 0x0001e6000c101904 */
[----:B------:R-:W-:Y:S01]  /*1f40*/  LOP3.LUT R5, R15, R0, R5, 0x96, !PT ;  /* 0x000000000f057212 */ /* 0x000fe200078e9605 */
[----:B------:R0:W-:Y:S04]  /*1f50*/  STG.E desc[UR4][R2.64+0x4], RZ ;  /* 0x000004ff02007986 */ /* 0x0001e8000c101904 */
[----:B---3--:R0:W-:Y:S01]  /*1f60*/  STG.E desc[UR4][R2.64+0x88], R18 ;  /* 0x0000881202007986 */ /* 0x0081e2000c101904 */
[----:B------:R-:W-:Y:S01]  /*1f70*/  LOP3.LUT R5, R5, R12, R18, 0x78, !PT ;  /* 0x0000000c05057212 */ /* 0x000fe200078e7812 */
[----:B------:R-:W-:Y:S06]  /*1f80*/  @!P2 EXIT P0 ;  /* 0x000000000000a94d */ /* 0x000fec0000000000 */
[----:B------:R-:W-:Y:S01]  /*1f90*/  STG.E desc[UR4][R2.64+0x4], R5 ;  /* 0x0000040502007986 */ /* 0x000fe2000c101904 */
[----:B------:R-:W-:Y:S05]  /*1fa0*/  EXIT ;  /* 0x000000000000794d */ /* 0x000fea0003800000 */
.L_x_35:
        /* <DEDUP_REMOVED lines=13> */
.L_x_41:


//--------------------- .nv.global.init           --------------------------
	.section	.nv.global.init,"aw",@progbits
	.align	4
.nv.global.init:
	.type		mrg32k3aM1SubSeq,@object
	.size		mrg32k3aM1SubSeq,(mrg32k3aM2SubSeq - mrg32k3aM1SubSeq)
mrg32k3aM1SubSeq:
        /*0000*/ 	.byte	0x0b, 0xcc, 0xee, 0x04, 0x73, 0x29, 0x8b, 0x6f, 0xf6, 0x53, 0x03, 0xf6, 0x23, 0xf6, 0xea, 0xda
        /* <DEDUP_REMOVED lines=125> */
	.type		mrg32k3aM2SubSeq,@object
	.size		mrg32k3aM2SubSeq,(mrg32k3aM1 - mrg32k3aM2SubSeq)
mrg32k3aM2SubSeq:
        /* <DEDUP_REMOVED lines=126> */
	.type		mrg32k3aM1,@object
	.size		mrg32k3aM1,(mrg32k3aM1Seq - mrg32k3aM1)
mrg32k3aM1:
        /* <DEDUP_REMOVED lines=144> */
	.type		mrg32k3aM1Seq,@object
	.size		mrg32k3aM1Seq,(mrg32k3aM2 - mrg32k3aM1Seq)
mrg32k3aM1Seq:
        /* <DEDUP_REMOVED lines=144> */
	.type		mrg32k3aM2,@object
	.size		mrg32k3aM2,(mrg32k3aM2Seq - mrg32k3aM2)
mrg32k3aM2:
        /* <DEDUP_REMOVED lines=144> */
	.type		mrg32k3aM2Seq,@object
	.size		mrg32k3aM2Seq,(precalc_xorwow_matrix - mrg32k3aM2Seq)
mrg32k3aM2Seq:
        /* <DEDUP_REMOVED lines=144> */
	.type		precalc_xorwow_matrix,@object
	.size		precalc_xorwow_matrix,(precalc_xorwow_offset_matrix - precalc_xorwow_matrix)
precalc_xorwow_matrix:
        /* <DEDUP_REMOVED lines=6400> */
	.type		precalc_xorwow_offset_matrix,@object
	.size		precalc_xorwow_offset_matrix,(.L_1 - precalc_xorwow_offset_matrix)
precalc_xorwow_offset_matrix:
        /* <DEDUP_REMOVED lines=6400> */
.L_1:


//--------------------- .nv.shared.reserved.0     --------------------------
	.section	.nv.shared.reserved.0,"aw",@nobits
	.weak		__nv_reservedSMEM_offset_0_alias
	.size		__nv_reservedSMEM_offset_0_alias, 0, 64
	.other		__nv_reservedSMEM_offset_0_alias,@"STO_CUDA_RESERVED_SHARED STV_DEFAULT"
__nv_reservedSMEM_offset_0_alias:
	.zero		0
	.zero		64


//--------------------- .nv.constant0._Z24gen_normals_reuse_statesPfP18curandStateSobol32m --------------------------
	.section	.nv.constant0._Z24gen_normals_reuse_statesPfP18curandStateSobol32m,"a",@progbits
	.sectionflags	@""
	.align	4
.nv.constant0._Z24gen_normals_reuse_statesPfP18curandStateSobol32m:
	.zero		920


//--------------------- .nv.constant0._Z23gen_normals_loop_statesPfP18curandStateSobol32m --------------------------
	.section	.nv.constant0._Z23gen_normals_loop_statesPfP18curandStateSobol32m,"a",@progbits
	.sectionflags	@""
	.align	4
.nv.constant0._Z23gen_normals_loop_statesPfP18curandStateSobol32m:
	.zero		920


//--------------------- .nv.constant0._Z19gen_normals_no_loopPfP18curandStateSobol32j --------------------------
	.section	.nv.constant0._Z19gen_normals_no_loopPfP18curandStateSobol32j,"a",@progbits
	.sectionflags	@""
	.align	4
.nv.constant0._Z19gen_normals_no_loopPfP18curandStateSobol32j:
	.zero		916


//--------------------- .nv.constant0._Z22init_QRNG_reuse_statesP18curandStateSobol32PA32_jj --------------------------
	.section	.nv.constant0._Z22init_QRNG_reuse_statesP18curandStateSobol32PA32_jj,"a",@progbits
	.sectionflags	@""
	.align	4
.nv.constant0._Z22init_QRNG_reuse_statesP18curandStateSobol32PA32_jj:
	.zero		916


//--------------------- .nv.constant0._Z21init_QRNG_loop_statesP18curandStateSobol32PA32_jj --------------------------
	.section	.nv.constant0._Z21init_QRNG_loop_statesP18curandStateSobol32PA32_jj,"a",@progbits
	.sectionflags	@""
	.align	4
.nv.constant0._Z21init_QRNG_loop_statesP18curandStateSobol32PA32_jj:
	.zero		916


//--------------------- .nv.constant0._Z17init_QRNG_no_loopP18curandStateSobol32PA32_jj --------------------------
	.section	.nv.constant0._Z17init_QRNG_no_loopP18curandStateSobol32PA32_jj,"a",@progbits
	.sectionflags	@""
	.align	4
.nv.constant0._Z17init_QRNG_no_loopP18curandStateSobol32PA32_jj:
	.zero		916


//--------------------- SYMBOLS --------------------------

	.type		.nv.reservedSmem.offset0,@object
	.size		.nv.reservedSmem.offset0,0x4
